def attn_fwd(
    Q,
    K,
    V,
    Out,
    Lse,
    sm_scale,
    stride_qz,
    stride_qh,
    stride_qm,
    stride_qk,
    stride_kz,
    stride_kh,
    stride_kn,
    stride_kk,
    stride_vz,
    stride_vh,
    stride_vn,
    stride_vk,
    stride_oz,
    stride_oh,
    stride_om,
    stride_ok,
    seqlen_q,
    seqlen_k,
    BLOCK_M: tl.constexpr,
    BLOCK_N: tl.constexpr,
    HEAD_DIM: tl.constexpr,
    CAUSAL: tl.constexpr,
):
    start_m = tl.program_id(0)
    off_hz = tl.program_id(1)
    q_off = off_hz * stride_qh
    k_off = off_hz * stride_kh
    v_off = off_hz * stride_vh
    offs_m = start_m * BLOCK_M + tl.arange(0, BLOCK_M)
    offs_d = tl.arange(0, HEAD_DIM)
    offs_n = tl.arange(0, BLOCK_N)
    q_ptrs = Q + q_off + offs_m[:, None] * stride_qm + offs_d[None, :] * stride_qk
    k_ptrs = K + k_off + offs_d[:, None] * stride_kk + offs_n[None, :] * stride_kn
    v_ptrs = V + v_off + offs_n[:, None] * stride_vn + offs_d[None, :] * stride_vk
    m_i = tl.full([BLOCK_M], float("-inf"), dtype=tl.float32)
    l_i = tl.zeros([BLOCK_M], dtype=tl.float32) + 1.0
    acc = tl.zeros([BLOCK_M, HEAD_DIM], dtype=tl.float32)
    q = tl.load(q_ptrs)
    acc, l_i, m_i = _attn_fwd_inner(
        acc,
        l_i,
        m_i,
        q,
        k_ptrs,
        v_ptrs,
        sm_scale,
        stride_kn,
        stride_vn,
        start_m,
        seqlen_k,
        BLOCK_M,
        BLOCK_N,
        HEAD_DIM,
        CAUSAL,
    )
    acc = acc / l_i[:, None]
    lse = m_i + tl.math.log2(l_i) / 1.4426950408889634
    o_ptrs = (
        Out
        + off_hz * stride_oh
        + offs_m[:, None] * stride_om
        + offs_d[None, :] * stride_ok
    )
    tl.store(o_ptrs, acc.to(Out.dtype.element_ty))
    tl.store(Lse + off_hz * seqlen_q + offs_m, lse)

# config = {"BLOCK_M": 64, "BLOCK_N": 16, "HEAD_DIM": 16, "arch": "sm_100", "causal": false, "dtype": "bf16", "num_stages": 2, "num_warps": 4}
# arch = sm_100


// ===== COMPILED SASS (sm_100a) =====

	.target	sm_100a

	.elftype	@"ET_EXEC"


//--------------------- .note.nv.tkinfo           --------------------------
	.section	.note.nv.tkinfo,"",@"SHT_NOTE"
	.sectionflags	@"SHF_NOTE_NV_TKINFO"
	.tkinfo
        /*0018*/ 	.word	0x00000081
        /*0030*/ 	.string	""
        /*0030*/ 	.string	"ptxas-blackwell"
        /*0030*/ 	.string	"Cuda compilation tools, release 12.9, V12.9.86"
        /*0030*/ 	.string	"Build cuda_12.9.r12.9/compiler.36037853_0"
        /*0030*/ 	.string	"-v  -suppress-debug-info  -lineinfo  -arch sm_100a "



//--------------------- .note.nv.cuver            --------------------------
	.section	.note.nv.cuver,"",@"SHT_NOTE"
	.sectionflags	@"SHF_NOTE_NV_CUVER"
        /*0018*/ 	.short	0x0001
        /*001a*/ 	.short	0x0064
        /*001c*/ 	.short	0x0001
        /*001e*/ 	.short	0x0000
        /*0020*/ 	.short	0x0001
        /*0022*/ 	.short	0x0000


//--------------------- .nv.info                  --------------------------
	.section	.nv.info,"",@"SHT_CUDA_INFO"
	.align	4


	//----- nvinfo : EIATTR_REGCOUNT
	.align		4
        /*0000*/ 	.byte	0x04, 0x2f
        /*0002*/ 	.short	(.L_5 - .L_4)
	.align		4
.L_4:
        /*0004*/ 	.word	index@(attn_fwd)
        /*0008*/ 	.word	0x00000020


	//----- nvinfo : EIATTR_FRAME_SIZE
	.align		4
.L_5:
        /*000c*/ 	.byte	0x04, 0x11
        /*000e*/ 	.short	(.L_7 - .L_6)
	.align		4
.L_6:
        /*0010*/ 	.word	index@($__internal_2_$__cuda_sm10x_tcgen05_guardrail_trap_unallocated_columns_being_dealloced)
        /*0014*/ 	.word	0x00000000


	//----- nvinfo : EIATTR_FRAME_SIZE
	.align		4
.L_7:
        /*0018*/ 	.byte	0x04, 0x11
        /*001a*/ 	.short	(.L_9 - .L_8)
	.align		4
.L_8:
        /*001c*/ 	.word	index@($__internal_1_$__cuda_sm10x_tcgen05_guardrail_trap_phase_invalid_during_alloc)
        /*0020*/ 	.word	0x00000000


	//----- nvinfo : EIATTR_FRAME_SIZE
	.align		4
.L_9:
        /*0024*/ 	.byte	0x04, 0x11
        /*0026*/ 	.short	(.L_11 - .L_10)
	.align		4
.L_10:
        /*0028*/ 	.word	index@($__internal_0_$__cuda_sm10x_tcgen05_guardrail_trap_col_being_dealloced_not_returned_by_alloc)
        /*002c*/ 	.word	0x00000000


	//----- nvinfo : EIATTR_FRAME_SIZE
	.align		4
.L_11:
        /*0030*/ 	.byte	0x04, 0x11
        /*0032*/ 	.short	(.L_13 - .L_12)
	.align		4
.L_12:
        /*0034*/ 	.word	index@(attn_fwd)
        /*0038*/ 	.word	0x00000000


	//----- nvinfo : EIATTR_MIN_STACK_SIZE
	.align		4
.L_13:
        /*003c*/ 	.byte	0x04, 0x12
        /*003e*/ 	.short	(.L_15 - .L_14)
	.align		4
.L_14:
        /*0040*/ 	.word	index@(attn_fwd)
        /*0044*/ 	.word	0x00000000
.L_15:


//--------------------- .nv.info.attn_fwd         --------------------------
	.section	.nv.info.attn_fwd,"",@"SHT_CUDA_INFO"
	.sectionflags	@""
	.align	4


	//----- nvinfo : EIATTR_CUDA_API_VERSION
	.align		4
        /*0000*/ 	.byte	0x04, 0x37
        /*0002*/ 	.short	(.L_17 - .L_16)
.L_16:
        /*0004*/ 	.word	0x00000081


	//----- nvinfo : EIATTR_KPARAM_INFO
	.align		4
.L_17:
        /*0008*/ 	.byte	0x04, 0x17
        /*000a*/ 	.short	(.L_19 - .L_18)
.L_18:
        /*000c*/ 	.word	0x00000000
        /*0010*/ 	.short	0x0019
        /*0012*/ 	.short	0x0080
        /*0014*/ 	.byte	0x00, 0xf4, 0x21, 0x00


	//----- nvinfo : EIATTR_KPARAM_INFO
	.align		4
.L_19:
        /*0018*/ 	.byte	0x04, 0x17
        /*001a*/ 	.short	(.L_21 - .L_20)
.L_20:
        /*001c*/ 	.word	0x00000000
        /*0020*/ 	.short	0x0018
        /*0022*/ 	.short	0x0078
        /*0024*/ 	.byte	0x00, 0xf4, 0x21, 0x00


	//----- nvinfo : EIATTR_KPARAM_INFO
	.align		4
.L_21:
        /*0028*/ 	.byte	0x04, 0x17
        /*002a*/ 	.short	(.L_23 - .L_22)
.L_22:
        /*002c*/ 	.word	0x00000000
        /*0030*/ 	.short	0x0017
        /*0032*/ 	.short	0x0070
        /*0034*/ 	.byte	0x00, 0xf0, 0x11, 0x00


	//----- nvinfo : EIATTR_KPARAM_INFO
	.align		4
.L_23:
        /*0038*/ 	.byte	0x04, 0x17
        /*003a*/ 	.short	(.L_25 - .L_24)
.L_24:
        /*003c*/ 	.word	0x00000000
        /*0040*/ 	.short	0x0016
        /*0042*/ 	.short	0x006c
        /*0044*/ 	.byte	0x00, 0xf0, 0x11, 0x00


	//----- nvinfo : EIATTR_KPARAM_INFO
	.align		4
.L_25:
        /*0048*/ 	.byte	0x04, 0x17
        /*004a*/ 	.short	(.L_27 - .L_26)
.L_26:
        /*004c*/ 	.word	0x00000000
        /*0050*/ 	.short	0x0015
        /*0052*/ 	.short	0x0068
        /*0054*/ 	.byte	0x00, 0xf0, 0x11, 0x00


	//----- nvinfo : EIATTR_KPARAM_INFO
	.align		4
.L_27:
        /*0058*/ 	.byte	0x04, 0x17
        /*005a*/ 	.short	(.L_29 - .L_28)
.L_28:
        /*005c*/ 	.word	0x00000000
        /*0060*/ 	.short	0x0014
        /*0062*/ 	.short	0x0064
        /*0064*/ 	.byte	0x00, 0xf0, 0x11, 0x00


	//----- nvinfo : EIATTR_KPARAM_INFO
	.align		4
.L_29:
        /*0068*/ 	.byte	0x04, 0x17
        /*006a*/ 	.short	(.L_31 - .L_30)
.L_30:
        /*006c*/ 	.word	0x00000000
        /*0070*/ 	.short	0x0013
        /*0072*/ 	.short	0x0060
        /*0074*/ 	.byte	0x00, 0xf0, 0x11, 0x00


	//----- nvinfo : EIATTR_KPARAM_INFO
	.align		4
.L_31:
        /*0078*/ 	.byte	0x04, 0x17
        /*007a*/ 	.short	(.L_33 - .L_32)
.L_32:
        /*007c*/ 	.word	0x00000000
        /*0080*/ 	.short	0x0012
        /*0082*/ 	.short	0x005c
        /*0084*/ 	.byte	0x00, 0xf0, 0x11, 0x00


	//----- nvinfo : EIATTR_KPARAM_INFO
	.align		4
.L_33:
        /*0088*/ 	.byte	0x04, 0x17
        /*008a*/ 	.short	(.L_35 - .L_34)
.L_34:
        /*008c*/ 	.word	0x00000000
        /*0090*/ 	.short	0x0011
        /*0092*/ 	.short	0x0058
        /*0094*/ 	.byte	0x00, 0xf0, 0x11, 0x00


	//----- nvinfo : EIATTR_KPARAM_INFO
	.align		4
.L_35:
        /*0098*/ 	.byte	0x04, 0x17
        /*009a*/ 	.short	(.L_37 - .L_36)
.L_36:
        /*009c*/ 	.word	0x00000000
        /*00a0*/ 	.short	0x0010
        /*00a2*/ 	.short	0x0054
        /*00a4*/ 	.byte	0x00, 0xf0, 0x11, 0x00


	//----- nvinfo : EIATTR_KPARAM_INFO
	.align		4
.L_37:
        /*00a8*/ 	.byte	0x04, 0x17
        /*00aa*/ 	.short	(.L_39 - .L_38)
.L_38:
        /*00ac*/ 	.word	0x00000000
        /*00b0*/ 	.short	0x000f
        /*00b2*/ 	.short	0x0050
        /*00b4*/ 	.byte	0x00, 0xf0, 0x11, 0x00


	//----- nvinfo : EIATTR_KPARAM_INFO
	.align		4
.L_39:
        /*00b8*/ 	.byte	0x04, 0x17
        /*00ba*/ 	.short	(.L_41 - .L_40)
.L_40:
        /*00bc*/ 	.word	0x00000000
        /*00c0*/ 	.short	0x000e
        /*00c2*/ 	.short	0x004c
        /*00c4*/ 	.byte	0x00, 0xf0, 0x11, 0x00


	//----- nvinfo : EIATTR_KPARAM_INFO
	.align		4
.L_41:
        /*00c8*/ 	.byte	0x04, 0x17
        /*00ca*/ 	.short	(.L_43 - .L_42)
.L_42:
        /*00cc*/ 	.word	0x00000000
        /*00d0*/ 	.short	0x000d
        /*00d2*/ 	.short	0x0048
        /*00d4*/ 	.byte	0x00, 0xf0, 0x11, 0x00


	//----- nvinfo : EIATTR_KPARAM_INFO
	.align		4
.L_43:
        /*00d8*/ 	.byte	0x04, 0x17
        /*00da*/ 	.short	(.L_45 - .L_44)
.L_44:
        /*00dc*/ 	.word	0x00000000
        /*00e0*/ 	.short	0x000c
        /*00e2*/ 	.short	0x0044
        /*00e4*/ 	.byte	0x00, 0xf0, 0x11, 0x00


	//----- nvinfo : EIATTR_KPARAM_INFO
	.align		4
.L_45:
        /*00e8*/ 	.byte	0x04, 0x17
        /*00ea*/ 	.short	(.L_47 - .L_46)
.L_46:
        /*00ec*/ 	.word	0x00000000
        /*00f0*/ 	.short	0x000b
        /*00f2*/ 	.short	0x0040
        /*00f4*/ 	.byte	0x00, 0xf0, 0x11, 0x00


	//----- nvinfo : EIATTR_KPARAM_INFO
	.align		4
.L_47:
        /*00f8*/ 	.byte	0x04, 0x17
        /*00fa*/ 	.short	(.L_49 - .L_48)
.L_48:
        /*00fc*/ 	.word	0x00000000
        /*0100*/ 	.short	0x000a
        /*0102*/ 	.short	0x003c
        /*0104*/ 	.byte	0x00, 0xf0, 0x11, 0x00


	//----- nvinfo : EIATTR_KPARAM_INFO
	.align		4
.L_49:
        /*0108*/ 	.byte	0x04, 0x17
        /*010a*/ 	.short	(.L_51 - .L_50)
.L_50:
        /*010c*/ 	.word	0x00000000
        /*0110*/ 	.short	0x0009
        /*0112*/ 	.short	0x0038
        /*0114*/ 	.byte	0x00, 0xf0, 0x11, 0x00


	//----- nvinfo : EIATTR_KPARAM_INFO
	.align		4
.L_51:
        /*0118*/ 	.byte	0x04, 0x17
        /*011a*/ 	.short	(.L_53 - .L_52)
.L_52:
        /*011c*/ 	.word	0x00000000
        /*0120*/ 	.short	0x0008
        /*0122*/ 	.short	0x0034
        /*0124*/ 	.byte	0x00, 0xf0, 0x11, 0x00


	//----- nvinfo : EIATTR_KPARAM_INFO
	.align		4
.L_53:
        /*0128*/ 	.byte	0x04, 0x17
        /*012a*/ 	.short	(.L_55 - .L_54)
.L_54:
        /*012c*/ 	.word	0x00000000
        /*0130*/ 	.short	0x0007
        /*0132*/ 	.short	0x0030
        /*0134*/ 	.byte	0x00, 0xf0, 0x11, 0x00


	//----- nvinfo : EIATTR_KPARAM_INFO
	.align		4
.L_55:
        /*0138*/ 	.byte	0x04, 0x17
        /*013a*/ 	.short	(.L_57 - .L_56)
.L_56:
        /*013c*/ 	.word	0x00000000
        /*0140*/ 	.short	0x0006
        /*0142*/ 	.short	0x002c
        /*0144*/ 	.byte	0x00, 0xf0, 0x11, 0x00


	//----- nvinfo : EIATTR_KPARAM_INFO
	.align		4
.L_57:
        /*0148*/ 	.byte	0x04, 0x17
        /*014a*/ 	.short	(.L_59 - .L_58)
.L_58:
        /*014c*/ 	.word	0x00000000
        /*0150*/ 	.short	0x0005
        /*0152*/ 	.short	0x0028
        /*0154*/ 	.byte	0x00, 0xf0, 0x11, 0x00


	//----- nvinfo : EIATTR_KPARAM_INFO
	.align		4
.L_59:
        /*0158*/ 	.byte	0x04, 0x17
        /*015a*/ 	.short	(.L_61 - .L_60)
.L_60:
        /*015c*/ 	.word	0x00000000
        /*0160*/ 	.short	0x0004
        /*0162*/ 	.short	0x0020
        /*0164*/ 	.byte	0x00, 0xf4, 0x21, 0x00


	//----- nvinfo : EIATTR_KPARAM_INFO
	.align		4
.L_61:
        /*0168*/ 	.byte	0x04, 0x17
        /*016a*/ 	.short	(.L_63 - .L_62)
.L_62:
        /*016c*/ 	.word	0x00000000
        /*0170*/ 	.short	0x0003
        /*0172*/ 	.short	0x0018
        /*0174*/ 	.byte	0x00, 0xf4, 0x21, 0x00


	//----- nvinfo : EIATTR_KPARAM_INFO
	.align		4
.L_63:
        /*0178*/ 	.byte	0x04, 0x17
        /*017a*/ 	.short	(.L_65 - .L_64)
.L_64:
        /*017c*/ 	.word	0x00000000
        /*0180*/ 	.short	0x0002
        /*0182*/ 	.short	0x0010
        /*0184*/ 	.byte	0x00, 0xf4, 0x21, 0x00


	//----- nvinfo : EIATTR_KPARAM_INFO
	.align		4
.L_65:
        /*0188*/ 	.byte	0x04, 0x17
        /*018a*/ 	.short	(.L_67 - .L_66)
.L_66:
        /*018c*/ 	.word	0x00000000
        /*0190*/ 	.short	0x0001
        /*0192*/ 	.short	0x0008
        /*0194*/ 	.byte	0x00, 0xf4, 0x21, 0x00


	//----- nvinfo : EIATTR_KPARAM_INFO
	.align		4
.L_67:
        /*0198*/ 	.byte	0x04, 0x17
        /*019a*/ 	.short	(.L_69 - .L_68)
.L_68:
        /*019c*/ 	.word	0x00000000
        /*01a0*/ 	.short	0x0000
        /*01a2*/ 	.short	0x0000
        /*01a4*/ 	.byte	0x00, 0xf4, 0x21, 0x00


	//----- nvinfo : EIATTR_AT_ENTRY_FRAGMENTS
	.align		4
.L_69:
        /*01a8*/ 	.byte	0x04, 0x4f
        /*01aa*/ 	.short	(.L_71 - .L_70)


	//   ....[0]....
.L_70:
        /*01ac*/ 	.word	0x00000004


	//----- nvinfo : EIATTR_RESERVED_SMEM_USED
	.align		4
.L_71:
        /*01b0*/ 	.byte	0x01, 0x41
	.zero		2


	//----- nvinfo : EIATTR_SPARSE_MMA_MASK
	.align		4
        /*01b4*/ 	.byte	0x03, 0x50
        /*01b6*/ 	.short	0x0000


	//----- nvinfo : EIATTR_TCGEN05_1CTA_USED
	.align		4
        /*01b8*/ 	.byte	0x01, 0x51
	.zero		2


	//----- nvinfo : EIATTR_MAXREG_COUNT
	.align		4
        /*01bc*/ 	.byte	0x03, 0x1b
        /*01be*/ 	.short	0x00ff


	//----- nvinfo : EIATTR_NUM_BARRIERS
	.align		4
        /*01c0*/ 	.byte	0x02, 0x4c
        /*01c2*/ 	.byte	0x01
	.zero		1


	//----- nvinfo : EIATTR_INT_WARP_WIDE_INSTR_OFFSETS
	.align		4
        /*01c4*/ 	.byte	0x04, 0x31
        /*01c6*/ 	.short	(.L_73 - .L_72)


	//   ....[0]....
.L_72:
        /*01c8*/ 	.word	0x00000910


	//   ....[1]....
        /*01cc*/ 	.word	0x000009a0


	//   ....[2]....
        /*01d0*/ 	.word	0x00000b40


	//   ....[3]....
        /*01d4*/ 	.word	0x00000cf0


	//   ....[4]....
        /*01d8*/ 	.word	0x000016f0


	//   ....[5]....
        /*01dc*/ 	.word	0x00002c00


	//   ....[6]....
        /*01e0*/ 	.word	0x00002c50


	//----- nvinfo : EIATTR_COOP_GROUP_MASK_REGIDS
	.align		4
.L_73:
        /*01e4*/ 	.byte	0x04, 0x29
        /*01e6*/ 	.short	(.L_75 - .L_74)


	//   ....[0]....
.L_74:
        /*01e8*/ 	.word	0xffffffff


	//   ....[1]....
        /*01ec*/ 	.word	0xffffffff


	//   ....[2]....
        /*01f0*/ 	.word	0xffffffff


	//   ....[3]....
        /*01f4*/ 	.word	0xffffffff


	//   ....[4]....
        /*01f8*/ 	.word	0xffffffff


	//   ....[5]....
        /*01fc*/ 	.word	0xffffffff


	//   ....[6]....
        /*0200*/ 	.word	0xffffffff


	//   ....[7]....
        /*0204*/ 	.word	0xffffffff


	//----- nvinfo : EIATTR_COOP_GROUP_INSTR_OFFSETS
	.align		4
.L_75:
        /*0208*/ 	.byte	0x04, 0x28
        /*020a*/ 	.short	(.L_77 - .L_76)


	//   ....[0]....
.L_76:
        /*020c*/ 	.word	0x00000050


	//   ....[1]....
        /*0210*/ 	.word	0x00000300


	//   ....[2]....
        /*0214*/ 	.word	0x00001010


	//   ....[3]....
        /*0218*/ 	.word	0x00001270


	//   ....[4]....
        /*021c*/ 	.word	0x00001990


	//   ....[5]....
        /*0220*/ 	.word	0x00001bd0


	//   ....[6]....
        /*0224*/ 	.word	0x00002aa0


	//   ....[7]....
        /*0228*/ 	.word	0x00002d00


	//----- nvinfo : EIATTR_VRC_CTA_INIT_COUNT
	.align		4
.L_77:
        /*022c*/ 	.byte	0x02, 0x4a
        /*022e*/ 	.byte	0x80
	.zero		1


	//----- nvinfo : EIATTR_MBARRIER_INSTR_OFFSETS
	.align		4
        /*0230*/ 	.byte	0x04, 0x39
        /*0232*/ 	.short	(.L_79 - .L_78)


	//   ....[0]....
.L_78:
        /*0234*/ 	.word	0x00000ae0
        /*0238*/ 	.word	0x000000ff
        /*023c*/ 	.word	0x00000000
        /*0240*/ 	.short	0x0100
        /*0242*/ 	.byte	0x0c
	.zero		1


	//   ....[1]....
        /*0244*/ 	.word	0x00000ce0
        /*0248*/ 	.word	0x000000ff
        /*024c*/ 	.word	0x00000e08
        /*0250*/ 	.short	0x0100
        /*0252*/ 	.byte	0x0a
	.zero		1


	//   ....[2]....
        /*0254*/ 	.word	0x00000d70
        /*0258*/ 	.word	0x000000ff
        /*025c*/ 	.word	0x00000a00
        /*0260*/ 	.short	0x0100
        /*0262*/ 	.byte	0x0a
	.zero		1


	//   ....[3]....
        /*0264*/ 	.word	0x00000eb0
        /*0268*/ 	.word	0x000000ff
        /*026c*/ 	.word	0x00000a00
        /*0270*/ 	.short	0x010a
        /*0272*/ 	.byte	0x0a
	.zero		1


	//   ....[4]....
        /*0274*/ 	.word	0x00000f10
        /*0278*/ 	.word	0x000000ff
        /*027c*/ 	.word	0x00000a00
        /*0280*/ 	.short	0x0108
        /*0282*/ 	.byte	0x0a
	.zero		1


	//   ....[5]....
        /*0284*/ 	.word	0x00001780
        /*0288*/ 	.word	0x000000ff
        /*028c*/ 	.word	0x00000e10
        /*0290*/ 	.short	0x0100
        /*0292*/ 	.byte	0x0a
	.zero		1


	//   ....[6]....
        /*0294*/ 	.word	0x00001860
        /*0298*/ 	.word	0x000000ff
        /*029c*/ 	.word	0x00000e10
        /*02a0*/ 	.short	0x010a
        /*02a2*/ 	.byte	0x0a
	.zero		1


	//   ....[7]....
        /*02a4*/ 	.word	0x000018b0
        /*02a8*/ 	.word	0x000000ff
        /*02ac*/ 	.word	0x00000e10
        /*02b0*/ 	.short	0x0108
        /*02b2*/ 	.byte	0x0a
	.zero		1


	//   ....[8]....
        /*02b4*/ 	.word	0x00001b60
        /*02b8*/ 	.word	0x000000ff
        /*02bc*/ 	.word	0x00000000
        /*02c0*/ 	.short	0x010a
        /*02c2*/ 	.byte	0x0c
	.zero		1


	//   ....[9]....
        /*02c4*/ 	.word	0x00002080
        /*02c8*/ 	.word	0x000000ff
        /*02cc*/ 	.word	0x00000000
        /*02d0*/ 	.short	0x010a
        /*02d2*/ 	.byte	0x0c
	.zero		1


	//   ....[10]....
        /*02d4*/ 	.word	0x000021d0
        /*02d8*/ 	.word	0x000000ff
        /*02dc*/ 	.word	0x00000e00
        /*02e0*/ 	.short	0x0108
        /*02e2*/ 	.byte	0x0a
	.zero		1


	//   ....[11]....
        /*02e4*/ 	.word	0x00002300
        /*02e8*/ 	.word	0x000000ff
        /*02ec*/ 	.word	0x00000e08
        /*02f0*/ 	.short	0x0108
        /*02f2*/ 	.byte	0x0a
	.zero		1


	//   ....[12]....
        /*02f4*/ 	.word	0x00002d20
        /*02f8*/ 	.word	0x000000ff
        /*02fc*/ 	.word	0x00000a00
        /*0300*/ 	.short	0x010a
        /*0302*/ 	.byte	0x0a
	.zero		1


	//   ....[13]....
        /*0304*/ 	.word	0x00002d50
        /*0308*/ 	.word	0x000000ff
        /*030c*/ 	.word	0x00000e10
        /*0310*/ 	.short	0x010a
        /*0312*/ 	.byte	0x0a
	.zero		1


	//   ....[14]....
        /*0314*/ 	.word	0x00002d80
        /*0318*/ 	.word	0x000000ff
        /*031c*/ 	.word	0x00000000
        /*0320*/ 	.short	0x010a
        /*0322*/ 	.byte	0x0c
	.zero		1


	//   ....[15]....
        /*0324*/ 	.word	0x00002db0
        /*0328*/ 	.word	0x000000ff
        /*032c*/ 	.word	0x00000000
        /*0330*/ 	.short	0x010a
        /*0332*/ 	.byte	0x0c
	.zero		1


	//----- nvinfo : EIATTR_NUM_MBARRIERS
	.align		4
.L_79:
        /*0334*/ 	.byte	0x03, 0x38
        /*0336*/ 	.short	0xffff


	//----- nvinfo : EIATTR_EXIT_INSTR_OFFSETS
	.align		4
        /*0338*/ 	.byte	0x04, 0x1c
        /*033a*/ 	.short	(.L_81 - .L_80)


	//   ....[0]....
.L_80:
        /*033c*/ 	.word	0x00002d10


	//----- nvinfo : EIATTR_REQNTID
	.align		4
.L_81:
        /*0340*/ 	.byte	0x04, 0x10
        /*0342*/ 	.short	(.L_83 - .L_82)
.L_82:
        /*0344*/ 	.word	0x00000080
        /*0348*/ 	.word	0x00000001
        /*034c*/ 	.word	0x00000001


	//----- nvinfo : EIATTR_CRS_STACK_SIZE
	.align		4
.L_83:
        /*0350*/ 	.byte	0x04, 0x1e
        /*0352*/ 	.short	(.L_85 - .L_84)
.L_84:
        /*0354*/ 	.word	0x00000000


	//----- nvinfo : EIATTR_CBANK_PARAM_SIZE
	.align		4
.L_85:
        /*0358*/ 	.byte	0x03, 0x19
        /*035a*/ 	.short	0x0088


	//----- nvinfo : EIATTR_PARAM_CBANK
	.align		4
        /*035c*/ 	.byte	0x04, 0x0a
        /*035e*/ 	.short	(.L_87 - .L_86)
	.align		4
.L_86:
        /*0360*/ 	.word	index@(.nv.constant0.attn_fwd)
        /*0364*/ 	.short	0x0380
        /*0366*/ 	.short	0x0088


	//----- nvinfo : EIATTR_SW_WAR
	.align		4
.L_87:
        /*0368*/ 	.byte	0x04, 0x36
        /*036a*/ 	.short	(.L_89 - .L_88)
.L_88:
        /*036c*/ 	.word	0x00000008
.L_89:


//--------------------- .nv.compat                --------------------------
	.section	.nv.compat,"",@"SHT_CUDA_COMPAT_INFO"
	.align	4
        /*0000*/ 	.byte	0x02, 0x02, 0x02, 0x00, 0x02, 0x05, 0x05, 0x00, 0x02, 0x03, 0x00, 0x00, 0x02, 0x06, 0x01, 0x00


//--------------------- .nv.callgraph             --------------------------
	.section	.nv.callgraph,"",@"SHT_CUDA_CALLGRAPH"
	.align	4
	.sectionentsize	8
	.align		4
        /*0000*/ 	.word	0x00000000
	.align		4
        /*0004*/ 	.word	0xffffffff
	.align		4
        /*0008*/ 	.word	0x00000000
	.align		4
        /*000c*/ 	.word	0xfffffffe
	.align		4
        /*0010*/ 	.word	0x00000000
	.align		4
        /*0014*/ 	.word	0xfffffffd
	.align		4
        /*0018*/ 	.word	0x00000000
	.align		4
        /*001c*/ 	.word	0xfffffffc


//--------------------- .nv.constant4             --------------------------
	.section	.nv.constant4,"a",@progbits
	.align	8
	.align		8
.nv.constant4:
        /*0000*/ 	.dword	_$_str


//--------------------- .text.attn_fwd            --------------------------
	.section	.text.attn_fwd,"ax",@progbits
	.align	128
        .global         attn_fwd
        .type           attn_fwd,@function
        .size           attn_fwd,(.L_x_28 - attn_fwd)
        .other          attn_fwd,@"STO_CUDA_ENTRY STV_DEFAULT"
attn_fwd:
.text.attn_fwd:
[----:B------:R-:W0:Y:S01]  /*0000*/  LDC R1, c[0x0][0x37c] ;  /* 0x0000df00ff017b82 */ /* 0x000e220000000800 */
[----:B------:R-:W1:Y:S02]  /*0010*/  S2R R0, SR_TID.X ;  /* 0x0000000000007919 */ /* 0x000e640000002100 */
[----:B-1----:R-:W-:-:S13]  /*0020*/  ISETP.GE.U32.AND P0, PT, R0, 0x20, PT ;  /* 0x000000200000780c */ /* 0x002fda0003f06070 */
[----:B------:R-:W-:Y:S05]  /*0030*/  @P0 BRA `(.L_x_0) ;  /* 0x0000000000b40947 */ /* 0x000fea0003800000 */
[----:B------:R-:W1:Y:S01]  /*0040*/  S2UR UR6, SR_CgaCtaId ;  /* 0x00000000000679c3 */ /* 0x000e620000008800 */
[----:B------:R-:W-:Y:S01]  /*0050*/  NOP ;  /* 0x0000000000007918 */ /* 0x000fe20000000000 */
[----:B------:R-:W-:Y:S02]  /*0060*/  UMOV UR4, 0x40 ;  /* 0x0000004000047882 */ /* 0x000fe40000000000 */
[----:B-1----:R-:W-:-:S09]  /*0070*/  ULEA UR4, UR6, UR4, 0x18 ;  /* 0x0000000406047291 */ /* 0x002fd2000f8ec0ff */
[----:B------:R-:W1:Y:S01]  /*0080*/  LDS.U8 R2, [UR4] ;  /* 0x00000004ff027984 */ /* 0x000e620008000000 */
[----:B------:R-:W-:Y:S02]  /*0090*/  UMOV UR4, 0x400 ;  /* 0x0000040000047882 */ /* 0x000fe40000000000 */
[----:B------:R-:W-:Y:S01]  /*00a0*/  ULEA UR4, UR6, UR4, 0x18 ;  /* 0x0000000406047291 */ /* 0x000fe2000f8ec0ff */
[----:B-1----:R-:W-:-:S13]  /*00b0*/  ISETP.NE.AND P1, PT, R2, RZ, PT ;  /* 0x000000ff0200720c */ /* 0x002fda0003f25270 */
[----:B------:R-:W-:Y:S05]  /*00c0*/  @P1 BRA `(.L_x_1) ;  /* 0x0000000000781947 */ /* 0x000fea0003800000 */
[----:B------:R-:W-:-:S13]  /*00d0*/  ELECT P1, URZ, PT ;  /* 0x0000000000ff782f */ /* 0x000fda0003820000 */
[----:B------:R-:W-:Y:S05]  /*00e0*/  @!P1 BRA `(.L_x_2) ;  /* 0x0000000000809947 */ /* 0x000fea0003800000 */
[----:B------:R-:W-:Y:S01]  /*00f0*/  UMOV UR5, 0x1 ;  /* 0x0000000100057882 */ /* 0x000fe20000000000 */
[----:B------:R-:W-:-:S04]  /*0100*/  IMAD.MOV.U32 R5, RZ, RZ, 0x1 ;  /* 0x00000001ff057424 */ /* 0x000fc800078e00ff */
[----:B------:R-:W-:Y:S04]  /*0110*/  DEPBAR.LE SB1, 0x36 ;  /* 0x00009d800000791a */ /* 0x000fe80000000000 */
[----:B------:R-:W1:Y:S02]  /*0120*/  UTCATOMSWS.FIND_AND_SET.ALIGN UP0, UR5, UR5 ;  /* 0x00000005000575e3 */ /* 0x000e640008000800 */
[----:B-1----:R-:W-:-:S04]  /*0130*/  PLOP3.LUT P1, PT, PT, PT, UP0, 0x80, 0x8 ;  /* 0x000000000008781c */ /* 0x002fc80003f2f008 */
[----:B------:R-:W-:-:S04]  /*0140*/  SEL R2, RZ, 0xffffffff, !P1 ;  /* 0xffffffffff027807 */ /* 0x000fc80004800000 */
[----:B------:R-:W-:Y:S01]  /*0150*/  ISETP.NE.AND P1, PT, R2, RZ, PT ;  /* 0x000000ff0200720c */ /* 0x000fe20003f25270 */
[----:B------:R-:W-:-:S12]  /*0160*/  IMAD.U32 R2, RZ, RZ, UR5 ;  /* 0x00000005ff027e24 */ /* 0x000fd8000f8e00ff */
[----:B------:R-:W-:Y:S05]  /*0170*/  @P1 BRA `(.L_x_3) ;  /* 0x0000000000241947 */ /* 0x000fea0003800000 */
.L_x_4:
[----:B------:R-:W-:Y:S05]  /*0180*/  NANOSLEEP 0x64 ;  /* 0x000000640000795d */ /* 0x000fea0003800000 */
[----:B------:R-:W-:-:S05]  /*0190*/  UMOV UR5, 0x1 ;  /* 0x0000000100057882 */ /* 0x000fca0000000000 */
[----:B------:R-:W-:Y:S04]  /*01a0*/  DEPBAR.LE SB1, 0x36 ;  /* 0x00009d800000791a */ /* 0x000fe80000000000 */
[----:B------:R-:W1:Y:S02]  /*01b0*/  UTCATOMSWS.FIND_AND_SET.ALIGN UP0, UR5, UR5 ;  /* 0x00000005000575e3 */ /* 0x000e640008000800 */
[----:B-1----:R-:W-:-:S04]  /*01c0*/  PLOP3.LUT P1, PT, PT, PT, UP0, 0x80, 0x8 ;  /* 0x000000000008781c */ /* 0x002fc80003f2f008 */
[----:B------:R-:W-:-:S04]  /*01d0*/  SEL R2, RZ, 0xffffffff, !P1 ;  /* 0xffffffffff027807 */ /* 0x000fc80004800000 */
[----:B------:R-:W-:Y:S02]  /*01e0*/  ISETP.NE.AND P1, PT, R2, RZ, PT ;  /* 0x000000ff0200720c */ /* 0x000fe40003f25270 */
[----:B------:R-:W-:-:S11]  /*01f0*/  MOV R2, UR5 ;  /* 0x0000000500027c02 */ /* 0x000fd60008000f00 */
[----:B------:R-:W-:Y:S05]  /*0200*/  @!P1 BRA `(.L_x_4) ;  /* 0xfffffffc00dc9947 */ /* 0x000fea000383ffff */
.L_x_3:
[C---:B------:R-:W-:Y:S01]  /*0210*/  VIADD R4, R2.reuse, 0x10 ;  /* 0x0000001002047836 */ /* 0x040fe20000000000 */
[----:B------:R-:W-:Y:S01]  /*0220*/  UMOV UR5, 0x50 ;  /* 0x0000005000057882 */ /* 0x000fe20000000000 */
[C---:B------:R-:W-:Y:S01]  /*0230*/  SHF.L.U32 R3, R5.reuse, R2, RZ ;  /* 0x0000000205037219 */ /* 0x040fe200000006ff */
[----:B------:R-:W-:Y:S01]  /*0240*/  ULEA UR5, UR6, UR5, 0x18 ;  /* 0x0000000506057291 */ /* 0x000fe2000f8ec0ff */
[----:B------:R-:W-:Y:S01]  /*0250*/  IMAD.SHL.U32 R2, R2, 0x20, RZ ;  /* 0x0000002002027824 */ /* 0x000fe200078e00ff */
[----:B------:R-:W-:-:S04]  /*0260*/  SHF.L.U32 R4, R5, R4, RZ ;  /* 0x0000000405047219 */ /* 0x000fc800000006ff */
[----:B------:R-:W-:-:S05]  /*0270*/  LOP3.LUT R3, R4, R3, RZ, 0xfc, !PT ;  /* 0x0000000304037212 */ /* 0x000fca00078efcff */
[----:B------:R1:W-:Y:S04]  /*0280*/  ATOMS.OR RZ, [UR5], R3 ;  /* 0x00000003ffff798c */ /* 0x0003e8000b000005 */
[----:B------:R1:W-:Y:S01]  /*0290*/  STS [UR4], R2 ;  /* 0x00000002ff007988 */ /* 0x0003e20008000804 */
[----:B------:R-:W-:Y:S05]  /*02a0*/  BRA `(.L_x_2) ;  /* 0x0000000000107947 */ /* 0x000fea0003800000 */
.L_x_1:
[----:B------:R-:W-:-:S05]  /*02b0*/  MOV R2, 0xffffffff ;  /* 0xffffffff00027802 */ /* 0x000fca0000000f00 */
[----:B------:R1:W-:Y:S02]  /*02c0*/  STS [UR4], R2 ;  /* 0x00000002ff007988 */ /* 0x0003e40008000804 */
[----:B-1----:R-:W-:-:S07]  /*02d0*/  MOV R2, 0x2f0 ;  /* 0x000002f000027802 */ /* 0x002fce0000000f00 */
[----:B0-----:R-:W-:Y:S05]  /*02e0*/  CALL.REL.NOINC `($__internal_1_$__cuda_sm10x_tcgen05_guardrail_trap_phase_invalid_during_alloc) ;  /* 0x0000002800c87944 */ /* 0x001fea0003c00000 */
.L_x_2:
[----:B------:R-:W-:Y:S05]  /*02f0*/  WARPSYNC.ALL ;  /* 0x0000000000007948 */ /* 0x000fea0003800000 */
[----:B------:R-:W-:Y:S01]  /*0300*/  NOP ;  /* 0x0000000000007918 */ /* 0x000fe20000000000 */
.L_x_0:
[----:B------:R-:W2:Y:S01]  /*0310*/  S2R R12, SR_CTAID.X ;  /* 0x00000000000c7919 */ /* 0x000ea20000002500 */
[----:B------:R-:W3:Y:S01]  /*0320*/  S2UR UR7, SR_CTAID.Y ;  /* 0x00000000000779c3 */ /* 0x000ee20000002600 */
[----:B------:R-:W3:Y:S01]  /*0330*/  LDCU.64 UR4, c[0x0][0x3b0] ;  /* 0x00007600ff0477ac */ /* 0x000ee20008000a00 */
[----:B------:R-:W-:Y:S02]  /*0340*/  LOP3.LUT R11, R0, 0x3f, RZ, 0xc0, !PT ;  /* 0x0000003f000b7812 */ /* 0x000fe400078ec0ff */
[----:B------:R-:W-:Y:S01]  /*0350*/  SHF.R.U32.HI R4, RZ, 0x6, R0 ;  /* 0x00000006ff047819 */ /* 0x000fe20000011600 */
[----:B------:R-:W-:Y:S01]  /*0360*/  UMOV UR10, 0x400 ;  /* 0x00000400000a7882 */ /* 0x000fe20000000000 */
[----:B------:R-:W4:Y:S02]  /*0370*/  LDCU.64 UR20, c[0x0][0x358] ;  /* 0x00006b00ff1477ac */ /* 0x000f240008000a00 */
[----:B------:R-:W1:Y:S01]  /*0380*/  S2UR UR6, SR_CgaCtaId ;  /* 0x00000000000679c3 */ /* 0x000e620000008800 */
[----:B------:R-:W-:Y:S01]  /*0390*/  SGXT.U32 R4, R4, 0x1 ;  /* 0x000000010404781a */ /* 0x000fe20000000000 */
[----:B------:R-:W0:Y:S06]  /*03a0*/  LDCU UR13, c[0x0][0x3f0] ;  /* 0x00007e00ff0d77ac */ /* 0x000e2c0008000800 */
[----:B------:R-:W0:Y:S08]  /*03b0*/  LDC.64 R18, c[0x0][0x380] ;  /* 0x0000e000ff127b82 */ /* 0x000e300000000a00 */
[----:B-1----:R-:W1:Y:S01]  /*03c0*/  LDC R3, c[0x0][0x3b8] ;  /* 0x0000ee00ff037b82 */ /* 0x002e620000000800 */
[----:B---3--:R-:W-:-:S04]  /*03d0*/  UIMAD UR4, UR7, UR4, URZ ;  /* 0x00000004070472a4 */ /* 0x008fc8000f8e02ff */
[----:B------:R-:W-:Y:S01]  /*03e0*/  USHF.L.U32 UR8, UR4, 0x1, URZ ;  /* 0x0000000104087899 */ /* 0x000fe200080006ff */
[----:B--2---:R-:W-:Y:S01]  /*03f0*/  IMAD R12, R12, 0x40, R11 ;  /* 0x000000400c0c7824 */ /* 0x004fe200078e020b */
[----:B------:R-:W-:Y:S01]  /*0400*/  ULEA UR10, UR6, UR10, 0x18 ;  /* 0x0000000a060a7291 */ /* 0x000fe2000f8ec0ff */
[----:B------:R-:W-:Y:S02]  /*0410*/  BAR.SYNC.DEFER_BLOCKING 0x0 ;  /* 0x0000000000007b1d */ /* 0x000fe40000010000 */
[----:B------:R-:W-:Y:S01]  /*0420*/  IMAD R2, R12, UR5, RZ ;  /* 0x000000050c027c24 */ /* 0x000fe2000f8e02ff */
[----:B------:R-:W-:-:S03]  /*0430*/  UIMAD.WIDE UR4, UR4, 0x2, URZ ;  /* 0x00000002040478a5 */ /* 0x000fc6000f8e02ff */
[C---:B------:R-:W-:Y:S02]  /*0440*/  IMAD.SHL.U32 R5, R2.reuse, 0x2, RZ ;  /* 0x0000000202057824 */ /* 0x040fe400078e00ff */
[----:B------:R-:W-:-:S03]  /*0450*/  IMAD.HI R2, R2, 0x2, RZ ;  /* 0x0000000202027827 */ /* 0x000fc600078e02ff */
[----:B0-----:R-:W-:-:S03]  /*0460*/  IADD3 R18, P1, P2, R5, UR8, R18 ;  /* 0x0000000805127c10 */ /* 0x001fc6000fa3e012 */
[----:B------:R-:W0:Y:S01]  /*0470*/  LDCU UR4, c[0x0][0x3c8] ;  /* 0x00007900ff0477ac */ /* 0x000e220008000800 */
[----:B-1----:R-:W-:Y:S01]  /*0480*/  IMAD R5, R4, R3, RZ ;  /* 0x0000000304057224 */ /* 0x002fe200078e02ff */
[----:B------:R-:W-:-:S04]  /*0490*/  IADD3.X R2, PT, PT, R2, UR5, R19, P1, P2 ;  /* 0x0000000502027c10 */ /* 0x000fc80008fe4413 */
[----:B------:R-:W-:Y:S02]  /*04a0*/  LEA R7, R3, R5, 0x1 ;  /* 0x0000000503077211 */ /* 0x000fe400078e08ff */
[----:B------:R-:W-:Y:S01]  /*04b0*/  LEA R4, P1, R5, R18, 0x1 ;  /* 0x0000001205047211 */ /* 0x000fe200078208ff */
[----:B------:R-:W1:Y:S02]  /*04c0*/  LDS R13, [UR10] ;  /* 0x0000000aff0d7984 */ /* 0x000e640008000800 */
[----:B------:R-:W-:Y:S01]  /*04d0*/  IMAD R9, R3, 0x2, R7 ;  /* 0x0000000203097824 */ /* 0x000fe200078e0207 */
[----:B------:R-:W-:Y:S01]  /*04e0*/  LEA.HI.X.SX32 R5, R5, R2, 0x1, P1 ;  /* 0x0000000205057211 */ /* 0x000fe200008f0eff */
[----:B------:R-:W-:Y:S02]  /*04f0*/  BAR.SYNC.DEFER_BLOCKING 0x0 ;  /* 0x0000000000007b1d */ /* 0x000fe40000010000 */
[----:B------:R-:W-:Y:S01]  /*0500*/  IMAD R15, R3, 0x2, R9 ;  /* 0x00000002030f7824 */ /* 0x000fe200078e0209 */
[----:B------:R-:W-:-:S02]  /*0510*/  LEA R20, P1, R9, R18, 0x1 ;  /* 0x0000001209147211 */ /* 0x000fc400078208ff */
[----:B------:R-:W-:Y:S02]  /*0520*/  LEA R22, P2, R7, R18, 0x1 ;  /* 0x0000001207167211 */ /* 0x000fe400078408ff */
[----:B------:R-:W-:Y:S02]  /*0530*/  LEA.HI.X.SX32 R21, R9, R2, 0x1, P1 ;  /* 0x0000000209157211 */ /* 0x000fe400008f0eff */
[----:B------:R-:W-:Y:S02]  /*0540*/  LEA R16, P1, R15, R18, 0x1 ;  /* 0x000000120f107211 */ /* 0x000fe400078208ff */
[----:B------:R-:W-:Y:S02]  /*0550*/  LEA R9, R3, R15, 0x1 ;  /* 0x0000000f03097211 */ /* 0x000fe400078e08ff */
[-C--:B------:R-:W-:Y:S02]  /*0560*/  LEA.HI.X.SX32 R17, R15, R2.reuse, 0x1, P1 ;  /* 0x000000020f117211 */ /* 0x080fe400008f0eff */
[----:B------:R-:W-:Y:S01]  /*0570*/  LEA.HI.X.SX32 R23, R7, R2, 0x1, P2 ;  /* 0x0000000207177211 */ /* 0x000fe200010f0eff */
[----:B------:R-:W-:Y:S01]  /*0580*/  IMAD R15, R3, 0x2, R9 ;  /* 0x00000002030f7824 */ /* 0x000fe200078e0209 */
[----:B------:R-:W-:-:S03]  /*0590*/  LEA R8, P1, R9, R18, 0x1 ;  /* 0x0000001209087211 */ /* 0x000fc600078208ff */
[----:B------:R-:W-:Y:S01]  /*05a0*/  IMAD R19, R3, 0x2, R15 ;  /* 0x0000000203137824 */ /* 0x000fe200078e020f */
[----:B------:R-:W-:Y:S01]  /*05b0*/  LEA.HI.X.SX32 R9, R9, R2, 0x1, P1 ;  /* 0x0000000209097211 */ /* 0x000fe200008f0eff */
[----:B----4-:R2:W5:Y:S03]  /*05c0*/  LDG.E.U16 R7, desc[UR20][R4.64] ;  /* 0x0000001404077981 */ /* 0x010566000c1e1500 */
[----:B------:R-:W-:Y:S02]  /*05d0*/  LEA R3, R3, R19, 0x1 ;  /* 0x0000001303037211 */ /* 0x000fe400078e08ff */
[-C--:B------:R-:W-:Y:S01]  /*05e0*/  LEA R14, P2, R19, R18.reuse, 0x1 ;  /* 0x00000012130e7211 */ /* 0x080fe200078408ff */
[----:B------:R3:W5:Y:S04]  /*05f0*/  LDG.E.U16 R10, desc[UR20][R20.64] ;  /* 0x00000014140a7981 */ /* 0x000768000c1e1500 */
[----:B------:R4:W5:Y:S01]  /*0600*/  LDG.E.U16 R16, desc[UR20][R16.64] ;  /* 0x0000001410107981 */ /* 0x000962000c1e1500 */
[----:B--2---:R-:W-:-:S03]  /*0610*/  LEA R4, P1, R15, R18, 0x1 ;  /* 0x000000120f047211 */ /* 0x004fc600078208ff */
[----:B------:R0:W5:Y:S01]  /*0620*/  LDG.E.U16 R6, desc[UR20][R22.64] ;  /* 0x0000001416067981 */ /* 0x000162000c1e1500 */
[----:B------:R-:W-:Y:S01]  /*0630*/  LEA.HI.X.SX32 R5, R15, R2, 0x1, P1 ;  /* 0x000000020f057211 */ /* 0x000fe200008f0eff */
[----:B---3--:R-:W2:Y:S01]  /*0640*/  LDC.64 R20, c[0x0][0x388] ;  /* 0x0000e200ff147b82 */ /* 0x008ea20000000a00 */
[----:B------:R-:W-:Y:S01]  /*0650*/  LEA R18, P1, R3, R18, 0x1 ;  /* 0x0000001203127211 */ /* 0x000fe200078208ff */
[----:B------:R3:W5:Y:S01]  /*0660*/  LDG.E.U16 R9, desc[UR20][R8.64] ;  /* 0x0000001408097981 */ /* 0x000762000c1e1500 */
[-C--:B------:R-:W-:Y:S02]  /*0670*/  LEA.HI.X.SX32 R15, R19, R2.reuse, 0x1, P2 ;  /* 0x00000002130f7211 */ /* 0x080fe400010f0eff */
[----:B------:R-:W-:Y:S01]  /*0680*/  LEA.HI.X.SX32 R19, R3, R2, 0x1, P1 ;  /* 0x0000000203137211 */ /* 0x000fe200008f0eff */
[----:B------:R1:W5:Y:S02]  /*0690*/  LDG.E.U16 R4, desc[UR20][R4.64] ;  /* 0x0000001404047981 */ /* 0x000364000c1e1500 */
[----:B------:R-:W1:Y:S01]  /*06a0*/  LDC.64 R2, c[0x0][0x3c0] ;  /* 0x0000f000ff027b82 */ /* 0x000e620000000a00 */
[----:B----4-:R-:W-:Y:S01]  /*06b0*/  LOP3.LUT R17, R0, 0xf, RZ, 0xc0, !PT ;  /* 0x0000000f00117812 */ /* 0x010fe200078ec0ff */
[----:B------:R4:W5:Y:S04]  /*06c0*/  LDG.E.U16 R14, desc[UR20][R14.64] ;  /* 0x000000140e0e7981 */ /* 0x000968000c1e1500 */
[----:B0-----:R-:W-:Y:S01]  /*06d0*/  IMAD R22, R17, UR4, RZ ;  /* 0x0000000411167c24 */ /* 0x001fe2000f8e02ff */
[----:B---3--:R-:W-:Y:S01]  /*06e0*/  SHF.R.U32.HI R8, RZ, 0x4, R0 ;  /* 0x00000004ff087819 */ /* 0x008fe20000011600 */
[----:B------:R4:W5:Y:S02]  /*06f0*/  LDG.E.U16 R18, desc[UR20][R18.64] ;  /* 0x0000001412127981 */ /* 0x000964000c1e1500 */
[----:B------:R-:W-:Y:S01]  /*0700*/  IMAD.SHL.U32 R23, R22, 0x2, RZ ;  /* 0x0000000216177824 */ /* 0x000fe200078e00ff */
[----:B------:R-:W-:Y:S01]  /*0710*/  SGXT.U32 R8, R8, 0x3 ;  /* 0x000000030808781a */ /* 0x000fe20000000000 */
[----:B------:R-:W-:-:S04]  /*0720*/  IMAD.HI R22, R22, 0x2, RZ ;  /* 0x0000000216167827 */ /* 0x000fc800078e02ff */
[----:B-1----:R-:W-:-:S04]  /*0730*/  IMAD R2, R2, UR7, RZ ;  /* 0x0000000702027c24 */ /* 0x002fc8000f8e02ff */
[C---:B------:R-:W-:Y:S02]  /*0740*/  IMAD.SHL.U32 R5, R2.reuse, 0x2, RZ ;  /* 0x0000000202057824 */ /* 0x040fe400078e00ff */
[----:B------:R-:W-:-:S03]  /*0750*/  IMAD.HI R2, R2, 0x2, RZ ;  /* 0x0000000202027827 */ /* 0x000fc600078e02ff */
[----:B--2---:R-:W-:Y:S01]  /*0760*/  IADD3 R23, P1, P2, R23, R20, R5 ;  /* 0x0000001417177210 */ /* 0x004fe20007a3e005 */
[----:B------:R-:W-:-:S03]  /*0770*/  IMAD R20, R8, R3, RZ ;  /* 0x0000000308147224 */ /* 0x000fc600078e02ff */
[----:B------:R-:W-:Y:S02]  /*0780*/  IADD3.X R21, PT, PT, R22, R21, R2, P1, P2 ;  /* 0x0000001516157210 */ /* 0x000fe40000fe4402 */
[----:B------:R-:W-:Y:S01]  /*0790*/  SHF.R.S32.HI R2, RZ, 0x6, R0 ;  /* 0x00000006ff027819 */ /* 0x000fe20000011400 */
[----:B------:R-:W-:Y:S01]  /*07a0*/  IMAD R5, R3, 0x8, R20 ;  /* 0x0000000803057824 */ /* 0x000fe200078e0214 */
[----:B------:R-:W-:Y:S02]  /*07b0*/  SHF.R.U32.HI R24, RZ, 0x5, R0 ;  /* 0x00000005ff187819 */ /* 0x000fe40000011600 */
[----:B------:R-:W-:Y:S02]  /*07c0*/  SHF.L.U32 R11, R11, 0x1, RZ ;  /* 0x000000010b0b7819 */ /* 0x000fe400000006ff */
[----:B------:R-:W-:Y:S02]  /*07d0*/  SGXT R2, R2, 0x1 ;  /* 0x000000010202781a */ /* 0x000fe40000000200 */
[----:B------:R-:W-:-:S02]  /*07e0*/  R2UR UR17, R24 ;  /* 0x00000000181172ca */ /* 0x000fc400000e0000 */
[-C--:B------:R-:W-:Y:S02]  /*07f0*/  LEA R22, P3, R5, R23.reuse, 0x1 ;  /* 0x0000001705167211 */ /* 0x080fe400078608ff */
[----:B------:R-:W-:Y:S02]  /*0800*/  LEA R24, P2, R20, R23, 0x1 ;  /* 0x0000001714187211 */ /* 0x000fe400078408ff */
[----:B------:R-:W-:Y:S02]  /*0810*/  LOP3.LUT R2, R11, 0x90, R2, 0x78, !PT ;  /* 0x000000900b027812 */ /* 0x000fe400078e7802 */
[----:B------:R-:W-:Y:S02]  /*0820*/  R2UR UR24, R13 ;  /* 0x000000000d1872ca */ /* 0x000fe400000e0000 */
[----:B------:R-:W-:Y:S02]  /*0830*/  LEA.HI.X.SX32 R23, R5, R21, 0x1, P3 ;  /* 0x0000001505177211 */ /* 0x000fe400018f0eff */
[----:B------:R-:W-:-:S02]  /*0840*/  LOP3.LUT P1, RZ, R0, 0x7f, RZ, 0xc0, !PT ;  /* 0x0000007f00ff7812 */ /* 0x000fc4000782c0ff */
[----:B------:R-:W-:Y:S02]  /*0850*/  LEA.HI.X.SX32 R25, R20, R21, 0x1, P2 ;  /* 0x0000001514197211 */ /* 0x000fe400010f0eff */
[----:B------:R-:W-:Y:S01]  /*0860*/  LOP3.LUT R5, R2, 0x20, RZ, 0x3c, !PT ;  /* 0x0000002002057812 */ /* 0x000fe200078e3cff */
[----:B----4-:R-:W-:Y:S08]  /*0870*/  @P0 BRA `(.L_x_5) ;  /* 0x0000000000180947 */ /* 0x010ff00003800000 */
[----:B------:R-:W-:Y:S01]  /*0880*/  ELECT P2, URZ, PT ;  /* 0x0000000000ff782f */ /* 0x000fe20003840000 */
[----:B------:R-:W-:Y:S01]  /*0890*/  IMAD.MOV.U32 R11, RZ, RZ, 0x1 ;  /* 0x00000001ff0b7424 */ /* 0x000fe200078e00ff */
[----:B------:R-:W-:Y:S01]  /*08a0*/  UMOV UR4, 0x40 ;  /* 0x0000004000047882 */ /* 0x000fe20000000000 */
[----:B------:R-:W-:Y:S01]  /*08b0*/  UVIRTCOUNT.DEALLOC.SMPOOL 0x80 ;  /* 0x000000800000784c */ /* 0x000fe20000000000 */
[----:B------:R-:W-:-:S09]  /*08c0*/  ULEA UR4, UR6, UR4, 0x18 ;  /* 0x0000000406047291 */ /* 0x000fd2000f8ec0ff */
[----:B------:R0:W-:Y:S03]  /*08d0*/  @P2 STS.U8 [UR4], R11 ;  /* 0x0000000bff002988 */ /* 0x0001e60008000004 */
.L_x_5:
[----:B------:R-:W-:Y:S01]  /*08e0*/  USHF.L.U32 UR4, UR17, 0x15, URZ ;  /* 0x0000001511047899 */ /* 0x000fe200080006ff */
[----:B-----5:R1:W-:Y:S01]  /*08f0*/  STS.U16 [R2+UR10], R7 ;  /* 0x0000000702007988 */ /* 0x0203e2000800040a */
[C---:B0-----:R-:W-:Y:S01]  /*0900*/  LOP3.LUT R11, R2.reuse, 0x40, RZ, 0x3c, !PT ;  /* 0x00000040020b7812 */ /* 0x041fe200078e3cff */
[----:B------:R-:W-:Y:S01]  /*0910*/  VOTEU.ALL UP0, P1 ;  /* 0x0000000000ff7886 */ /* 0x000fe20000800000 */
[----:B------:R-:W-:Y:S01]  /*0920*/  ULOP3.LUT UR4, UR4, 0x600000, URZ, 0xc0, !UPT ;  /* 0x0060000004047892 */ /* 0x000fe2000f8ec0ff */
[----:B------:R0:W-:Y:S01]  /*0930*/  STS.U16 [R2+UR10+0x400], R9 ;  /* 0x0004000902007988 */ /* 0x0001e2000800040a */
[----:B------:R-:W-:Y:S01]  /*0940*/  UMOV UR6, 0x1 ;  /* 0x0000000100067882 */ /* 0x000fe20000000000 */
[----:B------:R-:W-:Y:S01]  /*0950*/  UIADD3 UR12, UPT, UPT, UR10, 0xe00, URZ ;  /* 0x00000e000a0c7890 */ /* 0x000fe2000fffe0ff */
[----:B------:R-:W-:Y:S01]  /*0960*/  PRMT R13, RZ, 0x7610, R13 ;  /* 0x00007610ff0d7816 */ /* 0x000fe2000000000d */
[----:B------:R-:W-:Y:S01]  /*0970*/  UIADD3 UR11, UPT, UPT, UR24, UR4, URZ ;  /* 0x00000004180b7290 */ /* 0x000fe2000fffe0ff */
[----:B------:R-:W-:Y:S01]  /*0980*/  STS.U16 [R5+UR10+0x100], R6 ;  /* 0x0001000605007988 */ /* 0x000fe2000800040a */
[----:B-1----:R-:W-:Y:S01]  /*0990*/  LOP3.LUT R7, R2, 0x60, RZ, 0x3c, !PT ;  /* 0x0000006002077812 */ /* 0x002fe200078e3cff */
[----:B------:R-:W-:Y:S01]  /*09a0*/  VOTEU.ALL UP2, P1 ;  /* 0x0000000000ff7886 */ /* 0x000fe20000840000 */
[----:B------:R-:W-:-:S04]  /*09b0*/  @!UP0 UIADD3 UR4, UPT, UPT, -UR6, 0x100000, URZ ;  /* 0x0010000006048890 */ /* 0x000fc8000fffe1ff */
[----:B------:R-:W-:Y:S02]  /*09c0*/  @!UP0 USHF.L.U32 UR5, UR4, 0xb, URZ ;  /* 0x0000000b04058899 */ /* 0x000fe400080006ff */
[----:B------:R-:W-:Y:S01]  /*09d0*/  @!UP0 USHF.L.U32 UR4, UR4, 0x1, URZ ;  /* 0x0000000104048899 */ /* 0x000fe200080006ff */
[----:B------:R1:W-:Y:S01]  /*09e0*/  STS.U16 [R5+UR10+0x500], R4 ;  /* 0x0005000405007988 */ /* 0x0003e2000800040a */
[----:B------:R-:W-:Y:S01]  /*09f0*/  UISETP.GT.AND UP1, UPT, UR13, URZ, UPT ;  /* 0x000000ff0d00728c */ /* 0x000fe2000bf24270 */
[----:B0-----:R-:W-:Y:S01]  /*0a00*/  PRMT R9, RZ, 0x7610, R9 ;  /* 0x00007610ff097816 */ /* 0x001fe20000000009 */
[----:B------:R-:W0:Y:S01]  /*0a10*/  LDCU.64 UR8, c[0x0][0x3d0] ;  /* 0x00007a00ff0877ac */ /* 0x000e220008000a00 */
[----:B------:R-:W-:Y:S03]  /*0a20*/  STS.U16 [R11+UR10+0x200], R10 ;  /* 0x0002000a0b007988 */ /* 0x000fe6000800040a */
[----:B------:R-:W-:Y:S01]  /*0a30*/  PLOP3.LUT P2, PT, PT, PT, UP1, 0x80, 0x8 ;  /* 0x000000000008781c */ /* 0x000fe20003f4f018 */
[----:B------:R2:W-:Y:S01]  /*0a40*/  STS.U16 [R11+UR10+0x600], R14 ;  /* 0x0006000e0b007988 */ /* 0x0005e2000800040a */
[----:B-1----:R-:W1:Y:S03]  /*0a50*/  LDC.64 R4, c[0x0][0x390] ;  /* 0x0000e400ff047b82 */ /* 0x002e660000000a00 */
[----:B------:R-:W-:Y:S04]  /*0a60*/  STS.U16 [R7+UR10+0x300], R16 ;  /* 0x0003001007007988 */ /* 0x000fe8000800040a */
[----:B------:R3:W-:Y:S01]  /*0a70*/  STS.U16 [R7+UR10+0x700], R18 ;  /* 0x0007001207007988 */ /* 0x0007e2000800040a */
[----:B--2---:R-:W2:Y:S01]  /*0a80*/  LDC R11, c[0x0][0x3d8] ;  /* 0x0000f600ff0b7b82 */ /* 0x004ea20000000800 */
[----:B------:R-:W-:Y:S01]  /*0a90*/  STTM.16dp32bit_t0_t15.x8 tmem[UR11], RZ ;  /* 0x000000ff000079ed */ /* 0x000fe2000898000b */
[----:B------:R-:W-:Y:S01]  /*0aa0*/  STTM.16dp32bit_t16_t31.x8 tmem[UR11+0x8], RZ ;  /* 0x000008ff000079ed */ /* 0x000fe200089a000b */
[----:B------:R-:W4:Y:S05]  /*0ab0*/  FENCE.VIEW.ASYNC.T ;  /* 0x00000000000073c6 */ /* 0x000f2a0000000200 */
[----:B----4-:R-:W-:Y:S06]  /*0ac0*/  BAR.SYNC.DEFER_BLOCKING 0x0 ;  /* 0x0000000000007b1d */ /* 0x010fec0000010000 */
[----:B------:R-:W4:Y:S02]  /*0ad0*/  FENCE.VIEW.ASYNC.S ;  /* 0x00000000000073c6 */ /* 0x000f240000000000 */
[----:B----4-:R4:W0:Y:S02]  /*0ae0*/  @!UP2 SYNCS.EXCH.64 URZ, [UR12], UR4 ;  /* 0x000000040cffa5b2 */ /* 0x0108240008000100 */
[----:B0-----:R-:W-:Y:S06]  /*0af0*/  BAR.SYNC.DEFER_BLOCKING 0x0 ;  /* 0x0000000000007b1d */ /* 0x001fec0000010000 */
[----:B------:R-:W4:Y:S04]  /*0b00*/  @P2 LDG.E.U16 R9, desc[UR20][R24.64] ;  /* 0x0000001418092981 */ /* 0x000f28000c1e1500 */
[----:B------:R-:W4:Y:S01]  /*0b10*/  @P2 LDG.E.U16 R13, desc[UR20][R22.64] ;  /* 0x00000014160d2981 */ /* 0x000f22000c1e1500 */
[----:B------:R-:W-:Y:S01]  /*0b20*/  UIMAD UR8, UR7, UR8, URZ ;  /* 0x00000008070872a4 */ /* 0x000fe2000f8e02ff */
[----:B------:R-:W-:Y:S01]  /*0b30*/  IMAD R17, R17, UR9, RZ ;  /* 0x0000000911117c24 */ /* 0x000fe2000f8e02ff */
[----:B------:R-:W-:Y:S01]  /*0b40*/  VOTEU.ALL UP3, P1 ;  /* 0x0000000000ff7886 */ /* 0x000fe20000860000 */
[----:B------:R-:W-:Y:S01]  /*0b50*/  UISETP.EQ.U32.AND UP2, UPT, UR17, URZ, UP1 ;  /* 0x000000ff1100728c */ /* 0x000fe20008f42070 */
[----:B--2---:R-:W-:Y:S01]  /*0b60*/  IMAD R8, R8, R11, RZ ;  /* 0x0000000b08087224 */ /* 0x004fe200078e02ff */
[----:B------:R-:W-:Y:S01]  /*0b70*/  USHF.L.U32 UR14, UR8, 0x1, URZ ;  /* 0x00000001080e7899 */ /* 0x000fe200080006ff */
[----:B---3--:R-:W-:Y:S01]  /*0b80*/  SHF.L.U32 R7, R17, 0x1, RZ ;  /* 0x0000000111077819 */ /* 0x008fe200000006ff */
[----:B----4-:R-:W-:Y:S01]  /*0b90*/  UIMAD.WIDE UR4, UR8, 0x2, URZ ;  /* 0x00000002080478a5 */ /* 0x010fe2000f8e02ff */
[----:B------:R-:W-:Y:S01]  /*0ba0*/  IMAD R6, R11, 0x8, R8 ;  /* 0x000000080b067824 */ /* 0x000fe200078e0208 */
[----:B------:R-:W-:Y:S01]  /*0bb0*/  PRMT R27, RZ, 0x7610, R27 ;  /* 0x00007610ff1b7816 */ /* 0x000fe2000000001b */
[----:B------:R-:W-:Y:S01]  /*0bc0*/  UMOV UR16, 0xc0004010 ;  /* 0xc000401000107882 */ /* 0x000fe20000000000 */
[----:B-1----:R-:W-:Y:S01]  /*0bd0*/  IADD3 R7, P3, P4, R7, UR14, R4 ;  /* 0x0000000e07077c10 */ /* 0x002fe2000fc7e004 */
[----:B------:R-:W-:Y:S01]  /*0be0*/  IMAD.HI R4, R17, 0x2, RZ ;  /* 0x0000000211047827 */ /* 0x000fe200078e02ff */
[----:B------:R-:W-:-:S04]  /*0bf0*/  @!UP0 UIADD3 UR14, UPT, UPT, -UR6, 0x100000, URZ ;  /* 0x00100000060e8890 */ /* 0x000fc8000fffe1ff */
[----:B------:R-:W-:Y:S02]  /*0c00*/  @!UP0 USHF.L.U32 UR15, UR14, 0xb, URZ ;  /* 0x0000000b0e0f8899 */ /* 0x000fe400080006ff */
[----:B------:R-:W-:Y:S02]  /*0c10*/  @!UP0 USHF.L.U32 UR14, UR14, 0x1, URZ ;  /* 0x000000010e0e8899 */ /* 0x000fe400080006ff */
[----:B------:R-:W-:Y:S01]  /*0c20*/  @!UP2 UIADD3 UR8, UPT, UPT, UR10, 0x800, URZ ;  /* 0x000008000a08a890 */ /* 0x000fe2000fffe0ff */
[----:B------:R-:W-:Y:S01]  /*0c30*/  PRMT R17, RZ, 0x7610, R17 ;  /* 0x00007610ff117816 */ /* 0x000fe20000000011 */
[----:B------:R-:W-:Y:S01]  /*0c40*/  UIADD3 UR25, UPT, UPT, UR24, 0x100000, URZ ;  /* 0x0010000018197890 */ /* 0x000fe2000fffe0ff */
[----:B------:R-:W-:Y:S01]  /*0c50*/  IADD3.X R5, PT, PT, R4, UR5, R5, P3, P4 ;  /* 0x0000000504057c10 */ /* 0x000fe20009fe8405 */
[----:B------:R-:W-:Y:S02]  /*0c60*/  @!UP2 USHF.R.U32.HI UR8, URZ, 0x4, UR8 ;  /* 0x00000004ff08a899 */ /* 0x000fe40008011608 */
[----:B------:R-:W-:-:S04]  /*0c70*/  @!UP0 UIADD3 UR4, UPT, UPT, -UR6, 0x100000, URZ ;  /* 0x0010000006048890 */ /* 0x000fc8000fffe1ff */
[----:B------:R-:W-:Y:S02]  /*0c80*/  @!UP0 USHF.L.U32 UR5, UR4, 0xb, URZ ;  /* 0x0000000b04058899 */ /* 0x000fe400080006ff */
[----:B------:R-:W-:Y:S02]  /*0c90*/  @!UP0 USHF.L.U32 UR4, UR4, 0x1, URZ ;  /* 0x0000000104048899 */ /* 0x000fe400080006ff */
[----:B------:R-:W-:Y:S01]  /*0ca0*/  UIADD3 UR6, UPT, UPT, UR10, 0xa00, URZ ;  /* 0x00000a000a067890 */ /* 0x000fe2000fffe0ff */
[-C--:B------:R-:W-:Y:S01]  /*0cb0*/  LEA R20, P3, R8, R7.reuse, 0x1 ;  /* 0x0000000708147211 */ /* 0x080fe200078608ff */
[----:B------:R-:W-:Y:S01]  /*0cc0*/  @!UP2 USGXT.U32 UR8, UR8, 0xe ;  /* 0x0000000e0808a89a */ /* 0x000fe20008000000 */
[----:B------:R-:W-:Y:S01]  /*0cd0*/  LEA R18, P4, R6, R7, 0x1 ;  /* 0x0000000706127211 */ /* 0x000fe200078808ff */
[----:B------:R0:W1:Y:S01]  /*0ce0*/  @!UP3 SYNCS.EXCH.64 URZ, [UR10+0xe08], UR14 ;  /* 0x000e080e0affb5b2 */ /* 0x0000620008000100 */
[----:B------:R-:W-:Y:S01]  /*0cf0*/  VOTEU.ALL UP3, P1 ;  /* 0x0000000000ff7886 */ /* 0x000fe20000860000 */
[----:B------:R-:W-:-:S02]  /*0d00*/  LEA.HI.X.SX32 R21, R8, R5, 0x1, P3 ;  /* 0x0000000508157211 */ /* 0x000fc400018f0eff */
[----:B------:R-:W-:Y:S01]  /*0d10*/  LEA.HI.X.SX32 R19, R6, R5, 0x1, P4 ;  /* 0x0000000506137211 */ /* 0x000fe200020f0eff */
[----:B------:R0:W-:Y:S04]  /*0d20*/  STS.U16 [R2+UR10+0x800], R9 ;  /* 0x0008000902007988 */ /* 0x0001e8000800040a */
[----:B------:R0:W-:Y:S01]  /*0d30*/  STS.U16 [R2+UR10+0x900], R13 ;  /* 0x0009000d02007988 */ /* 0x0001e2000800040a */
[----:B-1----:R1:W-:Y:S06]  /*0d40*/  MEMBAR.ALL.CTA ;  /* 0x0000000000007992 */ /* 0x0023ec0000008000 */
[----:B-1----:R-:W-:Y:S04]  /*0d50*/  FENCE.VIEW.ASYNC.S ;  /* 0x00000000000073c6 */ /* 0x002fe80000000000 */
[----:B------:R-:W1:Y:S02]  /*0d60*/  FENCE.VIEW.ASYNC.S ;  /* 0x00000000000073c6 */ /* 0x000e640000000000 */
[----:B-1----:R0:W1:Y:S02]  /*0d70*/  @!UP3 SYNCS.EXCH.64 URZ, [UR10+0xa00], UR4 ;  /* 0x000a00040affb5b2 */ /* 0x0020640008000100 */
[----:B-1----:R-:W-:Y:S06]  /*0d80*/  BAR.SYNC.DEFER_BLOCKING 0x0 ;  /* 0x0000000000007b1d */ /* 0x002fec0000010000 */
[----:B0-----:R-:W-:Y:S05]  /*0d90*/  BRA.U !UP2, `(.L_x_6) ;  /* 0x000000010a407547 */ /* 0x001fea000b800000 */
[----:B------:R-:W-:Y:S02]  /*0da0*/  UIADD3 UR4, UPT, UPT, UR10, 0x800, URZ ;  /* 0x000008000a047890 */ /* 0x000fe4000fffe0ff */
[----:B------:R-:W-:Y:S02]  /*0db0*/  USHF.R.U32.HI UR14, URZ, 0x4, UR10 ;  /* 0x00000004ff0e7899 */ /* 0x000fe4000801160a */
[----:B------:R-:W-:Y:S02]  /*0dc0*/  USHF.R.U32.HI UR4, URZ, 0x4, UR4 ;  /* 0x00000004ff047899 */ /* 0x000fe40008011604 */
[----:B------:R-:W-:Y:S02]  /*0dd0*/  USGXT.U32 UR14, UR14, 0xe ;  /* 0x0000000e0e0e789a */ /* 0x000fe40008000000 */
[----:B------:R-:W-:Y:S01]  /*0de0*/  USGXT.U32 UR8, UR4, 0xe ;  /* 0x0000000e0408789a */ /* 0x000fe20008000000 */
[----:B------:R-:W-:Y:S02]  /*0df0*/  UMOV UR5, URZ ;  /* 0x000000ff00057c82 */ /* 0x000fe40008000000 */
[----:B------:R-:W-:Y:S01]  /*0e00*/  UMOV UR4, UR6 ;  /* 0x0000000600047c82 */ /* 0x000fe20008000000 */
[----:B------:R-:W-:Y:S01]  /*0e10*/  UMOV UR22, 0x0 ;  /* 0x0000000000167882 */ /* 0x000fe20000000000 */
[----:B------:R-:W-:Y:S01]  /*0e20*/  UMOV UR18, UR4 ;  /* 0x0000000400127c82 */ /* 0x000fe20008000000 */
[----:B------:R-:W-:Y:S01]  /*0e30*/  UMOV UR23, 0x4048490 ;  /* 0x0404849000177882 */ /* 0x000fe20000000000 */
[----:B------:R-:W-:Y:S01]  /*0e40*/  UMOV UR15, 0x40004040 ;  /* 0x40004040000f7882 */ /* 0x000fe20000000000 */
[----:B------:R-:W-:Y:S01]  /*0e50*/  UMOV UR4, UR8 ;  /* 0x0000000800047c82 */ /* 0x000fe20008000000 */
[----:B------:R-:W-:-:S02]  /*0e60*/  UMOV UR5, UR16 ;  /* 0x0000001000057c82 */ /* 0x000fc40008000000 */
[----:B------:R0:W-:Y:S01]  /*0e70*/  UTCHMMA gdesc[UR14], gdesc[UR4], tmem[UR25], tmem[UR22], idesc[UR23], !UPT ;  /* 0x00ff16040e0075ea */ /* 0x0001e2000f800019 */
[----:B------:R0:W-:Y:S01]  /*0e80*/  UTCBAR [UR18], URZ ;  /* 0x000000ff120073e9 */ /* 0x0001e200080000ff */
[----:B------:R-:W-:Y:S01]  /*0e90*/  NOP ;  /* 0x0000000000007918 */ /* 0x000fe20000000000 */
.L_x_6:
[----:B------:R-:W-:Y:S05]  /*0ea0*/  BRA.U !UP1, `(.L_x_7) ;  /* 0x0000000109087547 */ /* 0x000fea000b800000 */
[----:B------:R-:W1:Y:S02]  /*0eb0*/  SYNCS.PHASECHK.TRANS64.TRYWAIT P3, [UR10+0xa00], RZ ;  /* 0x000a00ffff0075a7 */ /* 0x000e64000806110a */
[----:B-1----:R-:W-:Y:S05]  /*0ec0*/  @!P3 BRA `(.L_x_8) ;  /* 0x0000001c0094b947 */ /* 0x002fea0003800000 */
.L_x_7:
[----:B------:R-:W-:Y:S06]  /*0ed0*/  BAR.SYNC.DEFER_BLOCKING 0x0 ;  /* 0x0000000000007b1d */ /* 0x000fec0000010000 */
[----:B0-----:R-:W0:Y:S01]  /*0ee0*/  LDCU UR4, c[0x0][0x3a8] ;  /* 0x00007500ff0477ac */ /* 0x001e220008000800 */
[----:B------:R-:W-:Y:S01]  /*0ef0*/  LDTM.16dp32bit_t0_t15.x8 R4, tmem[UR11+0x100000] ;  /* 0x1000000b000479ee */ /* 0x000fe20008980000 */
[----:B------:R-:W0:Y:S01]  /*0f00*/  LDTM.16dp32bit_t16_t31.x8 R4, tmem[UR11+0x100008] ;  /* 0x1000080b000479ee */ /* 0x000e2200089a0000 */
[----:B------:R-:W1:Y:S01]  /*0f10*/  @!P1 SYNCS.CCTL.IV [UR10+0xa00] ;  /* 0x000a0000ff0099b1 */ /* 0x000e62000800000a */
[----:B------:R-:W-:Y:S01]  /*0f20*/  NOP ;  /* 0x0000000000007918 */ /* 0x000fe20000000000 */
[----:B------:R2:W5:Y:S04]  /*0f30*/  @P2 LDG.E.U16 R17, desc[UR20][R20.64] ;  /* 0x0000001414112981 */ /* 0x000568000c1e1500 */
[----:B------:R2:W5:Y:S01]  /*0f40*/  @P2 LDG.E.U16 R27, desc[UR20][R18.64] ;  /* 0x00000014121b2981 */ /* 0x000562000c1e1500 */
[----:B0-----:R-:W-:Y:S01]  /*0f50*/  FMUL R13, R4, UR4 ;  /* 0x00000004040d7c20 */ /* 0x001fe20008400000 */
[----:B------:R-:W-:Y:S01]  /*0f60*/  FMUL R14, R5, UR4 ;  /* 0x00000004050e7c20 */ /* 0x000fe20008400000 */
[----:B------:R-:W-:-:S05]  /*0f70*/  FMUL R15, R6, UR4 ;  /* 0x00000004060f7c20 */ /* 0x000fca0008400000 */
[----:B------:R-:W-:Y:S01]  /*0f80*/  FMNMX3 R15, R13, R14, R15, !PT ;  /* 0x0000000e0d0f7276 */ /* 0x000fe2000780000f */
[----:B------:R-:W-:Y:S01]  /*0f90*/  FMUL R13, R7, UR4 ;  /* 0x00000004070d7c20 */ /* 0x000fe20008400000 */
[----:B------:R-:W-:-:S05]  /*0fa0*/  FMUL R14, R8, UR4 ;  /* 0x00000004080e7c20 */ /* 0x000fca0008400000 */
[----:B------:R-:W-:Y:S01]  /*0fb0*/  FMNMX3 R15, R15, R13, R14, !PT ;  /* 0x0000000d0f0f7276 */ /* 0x000fe2000780000e */
[----:B------:R-:W-:Y:S01]  /*0fc0*/  FMUL R13, R9, UR4 ;  /* 0x00000004090d7c20 */ /* 0x000fe20008400000 */
[----:B------:R-:W-:-:S05]  /*0fd0*/  FMUL R14, R10, UR4 ;  /* 0x000000040a0e7c20 */ /* 0x000fca0008400000 */
[----:B------:R-:W-:Y:S01]  /*0fe0*/  FMNMX3 R14, R15, R13, R14, !PT ;  /* 0x0000000d0f0e7276 */ /* 0x000fe2000780000e */
[----:B------:R-:W-:-:S05]  /*0ff0*/  FMUL R13, R11, UR4 ;  /* 0x000000040b0d7c20 */ /* 0x000fca0008400000 */
[----:B------:R-:W-:-:S05]  /*1000*/  FMNMX R14, R13, R14, !PT ;  /* 0x0000000e0d0e7209 */ /* 0x000fca0007800000 */
[----:B------:R-:W0:Y:S02]  /*1010*/  SHFL.BFLY PT, R13, R14, 0x10, 0x1f ;  /* 0x0e001f000e0d7f89 */ /* 0x000e2400000e0000 */
[----:B0-----:R-:W-:-:S05]  /*1020*/  FMNMX3 R13, R14, -INF , R13, !PT ;  /* 0xff8000000e0d7876 */ /* 0x001fca000780000d */
[--C-:B------:R-:W-:Y:S01]  /*1030*/  FFMA R4, R4, UR4, -R13.reuse ;  /* 0x0000000404047c23 */ /* 0x100fe2000800080d */
[--C-:B------:R-:W-:Y:S01]  /*1040*/  FFMA R5, R5, UR4, -R13.reuse ;  /* 0x0000000405057c23 */ /* 0x100fe2000800080d */
[--C-:B------:R-:W-:Y:S01]  /*1050*/  FFMA R6, R6, UR4, -R13.reuse ;  /* 0x0000000406067c23 */ /* 0x100fe2000800080d */
[--C-:B------:R-:W-:Y:S01]  /*1060*/  FFMA R7, R7, UR4, -R13.reuse ;  /* 0x0000000407077c23 */ /* 0x100fe2000800080d */
[----:B------:R-:W-:Y:S01]  /*1070*/  FMUL R4, R4, 1.4426950216293334961 ;  /* 0x3fb8aa3b04047820 */ /* 0x000fe20000400000 */
[----:B------:R-:W-:Y:S01]  /*1080*/  FMUL R5, R5, 1.4426950216293334961 ;  /* 0x3fb8aa3b05057820 */ /* 0x000fe20000400000 */
[----:B------:R-:W-:Y:S01]  /*1090*/  FMUL R6, R6, 1.4426950216293334961 ;  /* 0x3fb8aa3b06067820 */ /* 0x000fe20000400000 */
[----:B------:R-:W-:Y:S01]  /*10a0*/  FMUL R7, R7, 1.4426950216293334961 ;  /* 0x3fb8aa3b07077820 */ /* 0x000fe20000400000 */
[--C-:B------:R-:W-:Y:S01]  /*10b0*/  FFMA R8, R8, UR4, -R13.reuse ;  /* 0x0000000408087c23 */ /* 0x100fe2000800080d */
[--C-:B------:R-:W-:Y:S01]  /*10c0*/  FFMA R9, R9, UR4, -R13.reuse ;  /* 0x0000000409097c23 */ /* 0x100fe2000800080d */
[----:B------:R-:W-:Y:S01]  /*10d0*/  MUFU.EX2 R4, R4 ;  /* 0x0000000400047308 */ /* 0x000fe20000000800 */
[--C-:B------:R-:W-:Y:S01]  /*10e0*/  FFMA R10, R10, UR4, -R13.reuse ;  /* 0x000000040a0a7c23 */ /* 0x100fe2000800080d */
[----:B------:R-:W-:Y:S01]  /*10f0*/  FMUL R8, R8, 1.4426950216293334961 ;  /* 0x3fb8aa3b08087820 */ /* 0x000fe20000400000 */
[----:B------:R-:W-:Y:S01]  /*1100*/  FMUL R9, R9, 1.4426950216293334961 ;  /* 0x3fb8aa3b09097820 */ /* 0x000fe20000400000 */
[----:B------:R-:W-:Y:S01]  /*1110*/  FFMA R11, R11, UR4, -R13 ;  /* 0x000000040b0b7c23 */ /* 0x000fe2000800080d */
[----:B------:R-:W-:-:S03]  /*1120*/  FMUL R10, R10, 1.4426950216293334961 ;  /* 0x3fb8aa3b0a0a7820 */ /* 0x000fc60000400000 */
[----:B------:R-:W0:Y:S01]  /*1130*/  MUFU.EX2 R5, R5 ;  /* 0x0000000500057308 */ /* 0x000e220000000800 */
[----:B------:R-:W-:-:S07]  /*1140*/  FMUL R11, R11, 1.4426950216293334961 ;  /* 0x3fb8aa3b0b0b7820 */ /* 0x000fce0000400000 */
[----:B------:R-:W3:Y:S08]  /*1150*/  MUFU.EX2 R6, R6 ;  /* 0x0000000600067308 */ /* 0x000ef00000000800 */
[----:B------:R-:W4:Y:S01]  /*1160*/  MUFU.EX2 R7, R7 ;  /* 0x0000000700077308 */ /* 0x000f220000000800 */
[----:B0-----:R-:W-:Y:S01]  /*1170*/  FADD R15, R4, R5 ;  /* 0x00000005040f7221 */ /* 0x001fe20000000000 */
[----:B------:R-:W-:-:S06]  /*1180*/  F2FP.BF16.F32.PACK_AB R4, R5, R4 ;  /* 0x000000040504723e */ /* 0x000fcc00000010ff */
[----:B------:R-:W0:Y:S01]  /*1190*/  MUFU.EX2 R8, R8 ;  /* 0x0000000800087308 */ /* 0x000e220000000800 */
[----:B---3--:R-:W-:-:S07]  /*11a0*/  FADD R14, R6, R15 ;  /* 0x0000000f060e7221 */ /* 0x008fce0000000000 */
[----:B------:R-:W3:Y:S01]  /*11b0*/  MUFU.EX2 R9, R9 ;  /* 0x0000000900097308 */ /* 0x000ee20000000800 */
[C---:B----4-:R-:W-:Y:S01]  /*11c0*/  FADD R15, R7.reuse, R14 ;  /* 0x0000000e070f7221 */ /* 0x050fe20000000000 */
[----:B------:R-:W-:-:S06]  /*11d0*/  F2FP.BF16.F32.PACK_AB R5, R7, R6 ;  /* 0x000000060705723e */ /* 0x000fcc00000010ff */
[----:B------:R-:W4:Y:S01]  /*11e0*/  MUFU.EX2 R10, R10 ;  /* 0x0000000a000a7308 */ /* 0x000f220000000800 */
[----:B0-----:R-:W-:-:S07]  /*11f0*/  FADD R14, R8, R15 ;  /* 0x0000000f080e7221 */ /* 0x001fce0000000000 */
[----:B------:R-:W0:Y:S01]  /*1200*/  MUFU.EX2 R11, R11 ;  /* 0x0000000b000b7308 */ /* 0x000e220000000800 */
[C---:B---3--:R-:W-:Y:S01]  /*1210*/  FADD R15, R9.reuse, R14 ;  /* 0x0000000e090f7221 */ /* 0x048fe20000000000 */
[----:B------:R-:W-:Y:S01]  /*1220*/  F2FP.BF16.F32.PACK_AB R6, R9, R8 ;  /* 0x000000080906723e */ /* 0x000fe200000010ff */
[----:B------:R-:W-:Y:S02]  /*1230*/  FADD R8, -R13, -INF ;  /* 0xff8000000d087421 */ /* 0x000fe40000000100 */
[----:B----4-:R-:W-:-:S04]  /*1240*/  FADD R14, R10, R15 ;  /* 0x0000000f0a0e7221 */ /* 0x010fc80000000000 */
[C---:B0-----:R-:W-:Y:S01]  /*1250*/  FADD R15, R11.reuse, R14 ;  /* 0x0000000e0b0f7221 */ /* 0x041fe20000000000 */
[----:B------:R-:W-:-:S04]  /*1260*/  F2FP.BF16.F32.PACK_AB R7, R11, R10 ;  /* 0x0000000a0b07723e */ /* 0x000fc800000010ff */
[----:B------:R2:W0:Y:S01]  /*1270*/  SHFL.BFLY PT, R14, R15, 0x10, 0x1f ;  /* 0x0e001f000f0e7f89 */ /* 0x00042200000e0000 */
[----:B-1----:R-:W-:Y:S05]  /*1280*/  BRA.U !UP1, `(.L_x_9) ;  /* 0x0000000109087547 */ /* 0x002fea000b800000 */
[----:B------:R1:W-:Y:S01]  /*1290*/  STTM.16dp32bit_t0_t15.x4 tmem[UR11+0x10], R4 ;  /* 0x00001004000079ed */ /* 0x0003e2000890000b */
[----:B------:R1:W-:Y:S02]  /*12a0*/  STTM.16dp32bit_t16_t31.x4 tmem[UR11+0x14], R4 ;  /* 0x00001404000079ed */ /* 0x0003e4000892000b */
.L_x_9:
[----:B-----5:R3:W-:Y:S01]  /*12b0*/  STS.U16 [R2+UR10+0x800], R17 ;  /* 0x0008001102007988 */ /* 0x0207e2000800040a */
[----:B------:R-:W-:Y:S01]  /*12c0*/  FMUL R16, R8, 1.4426950216293334961 ;  /* 0x3fb8aa3b08107820 */ /* 0x000fe20000400000 */
[----:B------:R-:W-:Y:S02]  /*12d0*/  UIADD3 UR13, UPT, UPT, UR13, -0x10, URZ ;  /* 0xfffffff00d0d7890 */ /* 0x000fe4000fffe0ff */
[----:B------:R3:W-:Y:S03]  /*12e0*/  STS.U16 [R2+UR10+0x900], R27 ;  /* 0x0009001b02007988 */ /* 0x0007e6000800040a */
[----:B------:R-:W4:Y:S01]  /*12f0*/  MUFU.EX2 R16, R16 ;  /* 0x0000001000107308 */ /* 0x000f220000000800 */
[----:B------:R-:W1:Y:S02]  /*1300*/  FENCE.VIEW.ASYNC.T ;  /* 0x00000000000073c6 */ /* 0x000e640000000200 */
[----:B-1----:R-:W-:Y:S06]  /*1310*/  BAR.SYNC.DEFER_BLOCKING 0x0 ;  /* 0x0000000000007b1d */ /* 0x002fec0000010000 */
[----:B------:R-:W1:Y:S01]  /*1320*/  LDTM.16dp32bit_t0_t15.x8 R4, tmem[UR11] ;  /* 0x0000000b000479ee */ /* 0x000e620008980000 */
[----:B------:R-:W2:Y:S01]  /*1330*/  LDTM.16dp32bit_t16_t31.x8 R4, tmem[UR11+0x8] ;  /* 0x0000080b000479ee */ /* 0x000ea200089a0000 */
[----:B------:R-:W-:Y:S01]  /*1340*/  NOP ;  /* 0x0000000000007918 */ /* 0x000fe20000000000 */
[----:B---3--:R-:W-:Y:S05]  /*1350*/  BRA.U !UP1, `(.L_x_10) ;  /* 0x0000000109287547 */ /* 0x008fea000b800000 */
[C---:B-12-4-:R-:W-:Y:S01]  /*1360*/  FMUL R4, R16.reuse, R4 ;  /* 0x0000000410047220 */ /* 0x056fe20000400000 */
[C---:B------:R-:W-:Y:S01]  /*1370*/  FMUL R5, R16.reuse, R5 ;  /* 0x0000000510057220 */ /* 0x040fe20000400000 */
[C---:B------:R-:W-:Y:S01]  /*1380*/  FMUL R6, R16.reuse, R6 ;  /* 0x0000000610067220 */ /* 0x040fe20000400000 */
[C---:B------:R-:W-:Y:S01]  /*1390*/  FMUL R7, R16.reuse, R7 ;  /* 0x0000000710077220 */ /* 0x040fe20000400000 */
[C---:B------:R-:W-:Y:S01]  /*13a0*/  FMUL R8, R16.reuse, R8 ;  /* 0x0000000810087220 */ /* 0x040fe20000400000 */
[C---:B------:R-:W-:Y:S01]  /*13b0*/  FMUL R9, R16.reuse, R9 ;  /* 0x0000000910097220 */ /* 0x040fe20000400000 */
[C---:B------:R-:W-:Y:S01]  /*13c0*/  FMUL R10, R16.reuse, R10 ;  /* 0x0000000a100a7220 */ /* 0x040fe20000400000 */
[----:B------:R-:W-:-:S04]  /*13d0*/  FMUL R11, R16, R11 ;  /* 0x0000000b100b7220 */ /* 0x000fc80000400000 */
[----:B------:R3:W-:Y:S01]  /*13e0*/  STTM.16dp32bit_t0_t15.x8 tmem[UR11], R4 ;  /* 0x00000004000079ed */ /* 0x0007e2000898000b */
[----:B------:R3:W-:Y:S02]  /*13f0*/  STTM.16dp32bit_t16_t31.x8 tmem[UR11+0x8], R4 ;  /* 0x00000804000079ed */ /* 0x0007e400089a000b */
.L_x_10:
[----:B--2---:R-:W2:Y:S02]  /*1400*/  FENCE.VIEW.ASYNC.T ;  /* 0x00000000000073c6 */ /* 0x004ea40000000200 */
[----:B--2---:R-:W-:Y:S01]  /*1410*/  BAR.SYNC.DEFER_BLOCKING 0x0 ;  /* 0x0000000000007b1d */ /* 0x004fe20000010000 */
[----:B0-----:R-:W-:Y:S01]  /*1420*/  FADD R15, R15, R14 ;  /* 0x0000000e0f0f7221 */ /* 0x001fe20000000000 */
[----:B------:R-:W-:Y:S02]  /*1430*/  UISETP.GE.AND UP1, UPT, UR13, 0x1, UPT ;  /* 0x000000010d00788c */ /* 0x000fe4000bf26270 */
[----:B------:R-:W-:Y:S01]  /*1440*/  UIADD3 UR26, UPT, UPT, UR24, 0x10, URZ ;  /* 0x00000010181a7890 */ /* 0x000fe2000fffe0ff */
[----:B----4-:R-:W-:Y:S01]  /*1450*/  FADD R15, R16, R15 ;  /* 0x0000000f100f7221 */ /* 0x010fe20000000000 */
[----:B------:R-:W-:Y:S01]  /*1460*/  UMOV UR14, UR8 ;  /* 0x00000008000e7c82 */ /* 0x000fe20008000000 */
[----:B------:R-:W-:Y:S01]  /*1470*/  UMOV UR15, UR16 ;  /* 0x00000010000f7c82 */ /* 0x000fe20008000000 */
[----:B------:R0:W-:Y:S06]  /*1480*/  MEMBAR.ALL.CTA ;  /* 0x0000000000007992 */ /* 0x0001ec0000008000 */
[----:B0-----:R-:W0:Y:S02]  /*1490*/  FENCE.VIEW.ASYNC.S ;  /* 0x00000000000073c6 */ /* 0x001e240000000000 */
[----:B0-----:R-:W-:Y:S06]  /*14a0*/  BAR.SYNC.DEFER_BLOCKING 0x0 ;  /* 0x0000000000007b1d */ /* 0x001fec0000010000 */
[----:B------:R-:W-:Y:S05]  /*14b0*/  BRA.U !UP2, `(.L_x_11) ;  /* 0x000000010a207547 */ /* 0x000fea000b800000 */
[----:B------:R-:W-:Y:S01]  /*14c0*/  UMOV UR4, UR12 ;  /* 0x0000000c00047c82 */ /* 0x000fe20008000000 */
[----:B------:R-:W-:Y:S01]  /*14d0*/  UMOV UR5, URZ ;  /* 0x000000ff00057c82 */ /* 0x000fe20008000000 */
[----:B------:R-:W-:Y:S01]  /*14e0*/  UMOV UR18, 0x0 ;  /* 0x0000000000127882 */ /* 0x000fe20000000000 */
[----:B------:R-:W-:Y:S01]  /*14f0*/  UMOV UR19, 0x4040490 ;  /* 0x0404049000137882 */ /* 0x000fe20000000000 */
[----:B------:R-:W-:Y:S01]  /*1500*/  UMOV UR4, UR4 ;  /* 0x0000000400047c82 */ /* 0x000fe20008000000 */
[----:B------:R0:W-:Y:S01]  /*1510*/  UTCHMMA tmem[UR26], gdesc[UR14], tmem[UR24], tmem[UR18], idesc[UR19], UPT ;  /* 0x00ff120e1a0079ea */ /* 0x0001e2000b800018 */
[----:B------:R0:W-:Y:S01]  /*1520*/  UTCBAR [UR4], URZ ;  /* 0x000000ff040073e9 */ /* 0x0001e200080000ff */
[----:B------:R-:W-:Y:S02]  /*1530*/  NOP ;  /* 0x0000000000007918 */ /* 0x000fe40000000000 */
.L_x_11:
[----:B------:R-:W-:Y:S01]  /*1540*/  FSEL R13, R13, -INF , P2 ;  /* 0xff8000000d0d7808 */ /* 0x000fe20001000000 */
[----:B0-----:R-:W-:Y:S01]  /*1550*/  UMOV UR4, URZ ;  /* 0x000000ff00047c82 */ /* 0x001fe20008000000 */
[----:B------:R-:W-:Y:S01]  /*1560*/  FSEL R14, R15, 1, P2 ;  /* 0x3f8000000f0e7808 */ /* 0x000fe20001000000 */
[----:B------:R-:W-:Y:S06]  /*1570*/  BRA.U !UP1, `(.L_x_12) ;  /* 0x0000000909947547 */ /* 0x000fec000b800000 */
[----:B------:R-:W-:Y:S01]  /*1580*/  USHF.L.U32 UR22, UR9, 0x4, URZ ;  /* 0x0000000409167899 */ /* 0x000fe200080006ff */
[----:B------:R-:W-:Y:S01]  /*1590*/  IMAD.SHL.U32 R16, R3, 0x10, RZ ;  /* 0x0000001003107824 */ /* 0x000fe200078e00ff */
[----:B------:R-:W-:Y:S01]  /*15a0*/  UIADD3 UR4, UPT, UPT, UR10, 0xc00, URZ ;  /* 0x00000c000a047890 */ /* 0x000fe2000fffe0ff */
[----:B------:R-:W-:Y:S01]  /*15b0*/  MOV R26, R13 ;  /* 0x0000000d001a7202 */ /* 0x000fe20000000f00 */
[----:B------:R-:W-:Y:S01]  /*15c0*/  USHF.R.U32.HI UR16, URZ, 0x4, UR10 ;  /* 0x00000004ff107899 */ /* 0x000fe2000801160a */
[----:B------:R-:W-:Y:S01]  /*15d0*/  IMAD.MOV.U32 R17, RZ, RZ, RZ ;  /* 0x000000ffff117224 */ /* 0x000fe200078e00ff */
[----:B------:R-:W-:Y:S01]  /*15e0*/  USHF.R.U32.HI UR18, URZ, 0x4, UR6 ;  /* 0x00000004ff127899 */ /* 0x000fe20008011606 */
[----:B------:R-:W-:Y:S01]  /*15f0*/  IMAD.MOV.U32 R15, RZ, RZ, R16 ;  /* 0x000000ffff0f7224 */ /* 0x000fe200078e0010 */
[----:B------:R-:W-:Y:S01]  /*1600*/  USHF.R.U32.HI UR4, URZ, 0x4, UR4 ;  /* 0x00000004ff047899 */ /* 0x000fe20008011604 */
[----:B------:R-:W-:Y:S01]  /*1610*/  MOV R3, UR22 ;  /* 0x0000001600037c02 */ /* 0x000fe20008000f00 */
[----:B------:R-:W-:Y:S01]  /*1620*/  UISETP.NE.U32.AND UP1, UPT, UR17, URZ, UPT ;  /* 0x000000ff1100728c */ /* 0x000fe2000bf25070 */
[----:B------:R-:W0:Y:S01]  /*1630*/  LDCU UR27, c[0x0][0x3a8] ;  /* 0x00007500ff1b77ac */ /* 0x000e220008000800 */
[----:B------:R-:W-:-:S02]  /*1640*/  USGXT.U32 UR16, UR16, 0xe ;  /* 0x0000000e1010789a */ /* 0x000fc40008000000 */
[----:B------:R-:W-:Y:S02]  /*1650*/  USGXT.U32 UR18, UR18, 0xe ;  /* 0x0000000e1212789a */ /* 0x000fe40008000000 */
[----:B------:R-:W-:Y:S01]  /*1660*/  USGXT.U32 UR19, UR4, 0xe ;  /* 0x0000000e0413789a */ /* 0x000fe20008000000 */
[----:B------:R-:W-:Y:S01]  /*1670*/  UMOV UR23, 0x1 ;  /* 0x0000000100177882 */ /* 0x000fe20000000000 */
[----:B------:R-:W-:Y:S01]  /*1680*/  UMOV UR5, URZ ;  /* 0x000000ff00057c82 */ /* 0x000fe20008000000 */
[----:B------:R-:W-:-:S09]  /*1690*/  UMOV UR6, URZ ;  /* 0x000000ff00067c82 */ /* 0x000fd20008000000 */
.L_x_17:
[----:B-1-3--:R-:W-:-:S04]  /*16a0*/  IMAD.WIDE R6, R15, 0x2, R24 ;  /* 0x000000020f067825 */ /* 0x00afc800078e0218 */
[----:B------:R-:W-:Y:S02]  /*16b0*/  IMAD.WIDE R4, R15, 0x2, R22 ;  /* 0x000000020f047825 */ /* 0x000fe400078e0216 */
[----:B------:R-:W2:Y:S04]  /*16c0*/  LDG.E.U16 R7, desc[UR20][R6.64] ;  /* 0x0000001406077981 */ /* 0x000ea8000c1e1500 */
[----:B------:R-:W3:Y:S01]  /*16d0*/  LDG.E.U16 R5, desc[UR20][R4.64] ;  /* 0x0000001404057981 */ /* 0x000ee2000c1e1500 */
[----:B------:R-:W-:Y:S01]  /*16e0*/  UMOV UR8, 0x1 ;  /* 0x0000000100087882 */ /* 0x000fe20000000000 */
[----:B------:R-:W-:Y:S01]  /*16f0*/  VOTEU.ALL UP2, P1 ;  /* 0x0000000000ff7886 */ /* 0x000fe20000840000 */
[----:B------:R-:W-:-:S04]  /*1700*/  @!UP0 UIADD3 UR8, UPT, UPT, -UR8, 0x100000, URZ ;  /* 0x0010000008088890 */ /* 0x000fc8000fffe1ff */
[----:B------:R-:W-:Y:S02]  /*1710*/  @!UP0 USHF.L.U32 UR9, UR8, 0xb, URZ ;  /* 0x0000000b08098899 */ /* 0x000fe400080006ff */
[----:B------:R-:W-:Y:S01]  /*1720*/  @!UP0 USHF.L.U32 UR8, UR8, 0x1, URZ ;  /* 0x0000000108088899 */ /* 0x000fe200080006ff */
[----:B--2---:R1:W-:Y:S04]  /*1730*/  STS.U16 [R2+UR10+0xa00], R7 ;  /* 0x000a000702007988 */ /* 0x0043e8000800040a */
[----:B---3--:R1:W-:Y:S01]  /*1740*/  STS.U16 [R2+UR10+0xb00], R5 ;  /* 0x000b000502007988 */ /* 0x0083e2000800040a */
[----:B------:R2:W-:Y:S06]  /*1750*/  MEMBAR.ALL.CTA ;  /* 0x0000000000007992 */ /* 0x0005ec0000008000 */
[----:B--2---:R-:W-:Y:S04]  /*1760*/  FENCE.VIEW.ASYNC.S ;  /* 0x00000000000073c6 */ /* 0x004fe80000000000 */
[----:B------:R-:W2:Y:S02]  /*1770*/  FENCE.VIEW.ASYNC.S ;  /* 0x00000000000073c6 */ /* 0x000ea40000000000 */
[----:B--2---:R1:W2:Y:S02]  /*1780*/  @!UP2 SYNCS.EXCH.64 URZ, [UR10+0xe10], UR8 ;  /* 0x000e10080affa5b2 */ /* 0x0042a40008000100 */
[----:B--2---:R-:W-:Y:S06]  /*1790*/  BAR.SYNC.DEFER_BLOCKING 0x0 ;  /* 0x0000000000007b1d */ /* 0x004fec0000010000 */
[----:B-1----:R-:W-:Y:S05]  /*17a0*/  BRA.U UP1, `(.L_x_13) ;  /* 0x00000001012c7547 */ /* 0x002fea000b800000 */
[----:B------:R-:W-:Y:S01]  /*17b0*/  UIADD3 UR8, UPT, UPT, UR10, 0xe10, URZ ;  /* 0x00000e100a087890 */ /* 0x000fe2000fffe0ff */
[----:B------:R-:W-:Y:S01]  /*17c0*/  UMOV UR9, URZ ;  /* 0x000000ff00097c82 */ /* 0x000fe20008000000 */
[----:B------:R-:W-:Y:S01]  /*17d0*/  UMOV UR17, 0x40004040 ;  /* 0x4000404000117882 */ /* 0x000fe20000000000 */
[----:B------:R-:W-:Y:S01]  /*17e0*/  UMOV UR14, UR18 ;  /* 0x00000012000e7c82 */ /* 0x000fe20008000000 */
[----:B------:R-:W-:Y:S01]  /*17f0*/  UMOV UR15, 0xc0004010 ;  /* 0xc0004010000f7882 */ /* 0x000fe20000000000 */
[----:B------:R-:W-:Y:S01]  /*1800*/  UMOV UR28, 0x0 ;  /* 0x00000000001c7882 */ /* 0x000fe20000000000 */
[----:B------:R-:W-:Y:S01]  /*1810*/  UMOV UR29, 0x4048490 ;  /* 0x04048490001d7882 */ /* 0x000fe20000000000 */
[----:B------:R-:W-:Y:S01]  /*1820*/  UMOV UR8, UR8 ;  /* 0x0000000800087c82 */ /* 0x000fe20008000000 */
[----:B------:R1:W-:Y:S01]  /*1830*/  UTCHMMA gdesc[UR16], gdesc[UR14], tmem[UR25], tmem[UR28], idesc[UR29], !UPT ;  /* 0x00ff1c0e100075ea */ /* 0x0003e2000f800019 */
[----:B------:R1:W-:Y:S01]  /*1840*/  UTCBAR [UR8], URZ ;  /* 0x000000ff080073e9 */ /* 0x0003e200080000ff */
[----:B------:R-:W-:-:S02]  /*1850*/  NOP ;  /* 0x0000000000007918 */ /* 0x000fc40000000000 */
.L_x_13:
[----:B------:R-:W2:Y:S02]  /*1860*/  SYNCS.PHASECHK.TRANS64.TRYWAIT P2, [UR10+0xe10], RZ ;  /* 0x000e10ffff0075a7 */ /* 0x000ea4000804110a */
[----:B--2---:R-:W-:Y:S05]  /*1870*/  @!P2 BRA `(.L_x_14) ;  /* 0x000000140034a947 */ /* 0x004fea0003800000 */
.L_x_23:
[----:B------:R-:W-:Y:S06]  /*1880*/  BAR.SYNC.DEFER_BLOCKING 0x0 ;  /* 0x0000000000007b1d */ /* 0x000fec0000010000 */
[----:B------:R-:W-:Y:S01]  /*1890*/  LDTM.16dp32bit_t0_t15.x8 R4, tmem[UR11+0x100000] ;  /* 0x1000000b000479ee */ /* 0x000fe20008980000 */
[----:B------:R-:W2:Y:S01]  /*18a0*/  LDTM.16dp32bit_t16_t31.x8 R4, tmem[UR11+0x100008] ;  /* 0x1000080b000479ee */ /* 0x000ea200089a0000 */
[----:B------:R-:W3:Y:S01]  /*18b0*/  @!P1 SYNCS.CCTL.IV [UR10+0xe10] ;  /* 0x000e1000ff0099b1 */ /* 0x000ee2000800000a */
[----:B------:R-:W-:Y:S01]  /*18c0*/  NOP ;  /* 0x0000000000007918 */ /* 0x000fe20000000000 */
[----:B0-2---:R-:W-:Y:S01]  /*18d0*/  FMUL R13, R4, UR27 ;  /* 0x0000001b040d7c20 */ /* 0x005fe20008400000 */
        /* <DEDUP_REMOVED lines=12> */
[----:B0-----:R-:W-:-:S05]  /*19a0*/  FMNMX3 R13, R27, R13, R26, !PT ;  /* 0x0000000d1b0d7276 */ /* 0x001fca000780001a */
[--C-:B------:R-:W-:Y:S01]  /*19b0*/  FFMA R5, R5, UR27, -R13.reuse ;  /* 0x0000001b05057c23 */ /* 0x100fe2000800080d */
[--C-:B------:R-:W-:Y:S01]  /*19c0*/  FFMA R4, R4, UR27, -R13.reuse ;  /* 0x0000001b04047c23 */ /* 0x100fe2000800080d */
[--C-:B------:R-:W-:Y:S01]  /*19d0*/  FFMA R7, R7, UR27, -R13.reuse ;  /* 0x0000001b07077c23 */ /* 0x100fe2000800080d */
[--C-:B------:R-:W-:Y:S01]  /*19e0*/  FFMA R9, R9, UR27, -R13.reuse ;  /* 0x0000001b09097c23 */ /* 0x100fe2000800080d */
[----:B------:R-:W-:Y:S01]  /*19f0*/  FMUL R28, R5, 1.4426950216293334961 ;  /* 0x3fb8aa3b051c7820 */ /* 0x000fe20000400000 */
[----:B------:R-:W-:Y:S01]  /*1a00*/  FMUL R4, R4, 1.4426950216293334961 ;  /* 0x3fb8aa3b04047820 */ /* 0x000fe20000400000 */
[--C-:B------:R-:W-:Y:S01]  /*1a10*/  FFMA R5, R6, UR27, -R13.reuse ;  /* 0x0000001b06057c23 */ /* 0x100fe2000800080d */
[----:B------:R-:W-:Y:S01]  /*1a20*/  FMUL R29, R7, 1.4426950216293334961 ;  /* 0x3fb8aa3b071d7820 */ /* 0x000fe20000400000 */
[----:B------:R-:W-:Y:S01]  /*1a30*/  MUFU.EX2 R6, R28 ;  /* 0x0000001c00067308 */ /* 0x000fe20000000800 */
[--C-:B------:R-:W-:Y:S01]  /*1a40*/  FFMA R7, R8, UR27, -R13.reuse ;  /* 0x0000001b08077c23 */ /* 0x100fe2000800080d */
[----:B------:R-:W-:Y:S01]  /*1a50*/  FMUL R5, R5, 1.4426950216293334961 ;  /* 0x3fb8aa3b05057820 */ /* 0x000fe20000400000 */
[----:B------:R-:W-:Y:S01]  /*1a60*/  FMUL R27, R9, 1.4426950216293334961 ;  /* 0x3fb8aa3b091b7820 */ /* 0x000fe20000400000 */
[--C-:B------:R-:W-:Y:S01]  /*1a70*/  FFMA R10, R10, UR27, -R13.reuse ;  /* 0x0000001b0a0a7c23 */ /* 0x100fe2000800080d */
[----:B------:R-:W-:Y:S01]  /*1a80*/  FMUL R7, R7, 1.4426950216293334961 ;  /* 0x3fb8aa3b07077820 */ /* 0x000fe20000400000 */
[----:B------:R-:W-:-:S02]  /*1a90*/  FFMA R11, R11, UR27, -R13 ;  /* 0x0000001b0b0b7c23 */ /* 0x000fc4000800080d */
[----:B------:R-:W0:Y:S01]  /*1aa0*/  MUFU.EX2 R4, R4 ;  /* 0x0000000400047308 */ /* 0x000e220000000800 */
[----:B------:R-:W-:Y:S01]  /*1ab0*/  FMUL R9, R10, 1.4426950216293334961 ;  /* 0x3fb8aa3b0a097820 */ /* 0x000fe20000400000 */
[----:B------:R-:W-:-:S06]  /*1ac0*/  FMUL R10, R11, 1.4426950216293334961 ;  /* 0x3fb8aa3b0b0a7820 */ /* 0x000fcc0000400000 */
[----:B------:R-:W2:Y:S08]  /*1ad0*/  MUFU.EX2 R5, R5 ;  /* 0x0000000500057308 */ /* 0x000eb00000000800 */
[----:B------:R-:W4:Y:S01]  /*1ae0*/  MUFU.EX2 R8, R29 ;  /* 0x0000001d00087308 */ /* 0x000f220000000800 */
[----:B0-----:R-:W-:Y:S01]  /*1af0*/  FADD R28, R4, R6 ;  /* 0x00000006041c7221 */ /* 0x001fe20000000000 */
[----:B------:R-:W-:-:S06]  /*1b00*/  F2FP.BF16.F32.PACK_AB R4, R6, R4 ;  /* 0x000000040604723e */ /* 0x000fcc00000010ff */
[----:B------:R-:W0:Y:S01]  /*1b10*/  MUFU.EX2 R7, R7 ;  /* 0x0000000700077308 */ /* 0x000e220000000800 */
[----:B--2---:R-:W-:-:S07]  /*1b20*/  FADD R11, R5, R28 ;  /* 0x0000001c050b7221 */ /* 0x004fce0000000000 */
[----:B------:R-:W2:Y:S01]  /*1b30*/  MUFU.EX2 R27, R27 ;  /* 0x0000001b001b7308 */ /* 0x000ea20000000800 */
[----:B----4-:R-:W-:Y:S01]  /*1b40*/  FADD R28, R8, R11 ;  /* 0x0000000b081c7221 */ /* 0x010fe20000000000 */
[----:B------:R-:W-:-:S04]  /*1b50*/  IMAD.U32 R11, R17, -0x80000000, RZ ;  /* 0x80000000110b7824 */ /* 0x000fc800078e00ff */
[----:B---3--:R-:W3:Y:S02]  /*1b60*/  SYNCS.PHASECHK.TRANS64.TRYWAIT P2, [UR12], R11 ;  /* 0x0000000bff0075a7 */ /* 0x008ee4000804110c */
[----:B------:R-:W4:Y:S01]  /*1b70*/  MUFU.EX2 R9, R9 ;  /* 0x0000000900097308 */ /* 0x000f220000000800 */
[----:B0-----:R-:W-:-:S07]  /*1b80*/  FADD R28, R7, R28 ;  /* 0x0000001c071c7221 */ /* 0x001fce0000000000 */
[----:B------:R-:W0:Y:S01]  /*1b90*/  MUFU.EX2 R10, R10 ;  /* 0x0000000a000a7308 */ /* 0x000e220000000800 */
[----:B--2---:R-:W-:-:S04]  /*1ba0*/  FADD R28, R27, R28 ;  /* 0x0000001c1b1c7221 */ /* 0x004fc80000000000 */
[----:B----4-:R-:W-:-:S04]  /*1bb0*/  FADD R17, R9, R28 ;  /* 0x0000001c09117221 */ /* 0x010fc80000000000 */
[----:B0-----:R-:W-:-:S05]  /*1bc0*/  FADD R28, R10, R17 ;  /* 0x000000110a1c7221 */ /* 0x001fca0000000000 */
[----:B------:R-:W0:Y:S02]  /*1bd0*/  SHFL.BFLY PT, R17, R28, 0x10, 0x1f ;  /* 0x0e001f001c117f89 */ /* 0x000e2400000e0000 */
[----:B0-----:R-:W-:Y:S01]  /*1be0*/  FADD R17, R28, R17 ;  /* 0x000000111c117221 */ /* 0x001fe20000000000 */
[----:B---3--:R-:W-:Y:S06]  /*1bf0*/  @!P2 BRA `(.L_x_15) ;  /* 0x000000100060a947 */ /* 0x008fec0003800000 */
.L_x_24:
[----:B------:R-:W-:Y:S01]  /*1c00*/  IMAD.WIDE R28, R3, 0x2, R20 ;  /* 0x00000002031c7825 */ /* 0x000fe200078e0214 */
[----:B------:R-:W-:-:S04]  /*1c10*/  F2FP.BF16.F32.PACK_AB R5, R8, R5 ;  /* 0x000000050805723e */ /* 0x000fc800000010ff */
[----:B------:R0:W2:Y:S02]  /*1c20*/  LDG.E.U16 R11, desc[UR20][R28.64] ;  /* 0x000000141c0b7981 */ /* 0x0000a4000c1e1500 */
[----:B0-----:R-:W-:-:S06]  /*1c30*/  IMAD.WIDE R28, R3, 0x2, R18 ;  /* 0x00000002031c7825 */ /* 0x001fcc00078e0212 */
[----:B------:R-:W3:Y:S01]  /*1c40*/  LDG.E.U16 R29, desc[UR20][R28.64] ;  /* 0x000000141c1d7981 */ /* 0x000ee2000c1e1500 */
[----:B------:R-:W-:Y:S01]  /*1c50*/  F2FP.BF16.F32.PACK_AB R6, R27, R7 ;  /* 0x000000071b06723e */ /* 0x000fe200000010ff */
[----:B------:R-:W-:Y:S01]  /*1c60*/  FADD R26, -R13, R26 ;  /* 0x0000001a0d1a7221 */ /* 0x000fe20000000100 */
[----:B------:R-:W-:Y:S01]  /*1c70*/  F2FP.BF16.F32.PACK_AB R7, R10, R9 ;  /* 0x000000090a07723e */ /* 0x000fe200000010ff */
[----:B------:R-:W-:Y:S02]  /*1c80*/  ULEA UR12, UR23, UR10, 0x3 ;  /* 0x0000000a170c7291 */ /* 0x000fe4000f8e18ff */
[----:B------:R-:W-:Y:S01]  /*1c90*/  FMUL R26, R26, 1.4426950216293334961 ;  /* 0x3fb8aa3b1a1a7820 */ /* 0x000fe20000400000 */
[----:B------:R-:W-:Y:S01]  /*1ca0*/  STTM.16dp32bit_t0_t15.x4 tmem[UR11+0x10], R4 ;  /* 0x00001004000079ed */ /* 0x000fe2000890000b */
[----:B------:R-:W-:Y:S01]  /*1cb0*/  STTM.16dp32bit_t16_t31.x4 tmem[UR11+0x14], R4 ;  /* 0x00001404000079ed */ /* 0x000fe2000892000b */
[----:B------:R-:W-:Y:S01]  /*1cc0*/  UIADD3 UR12, UPT, UPT, UR12, 0xe00, URZ ;  /* 0x00000e000c0c7890 */ /* 0x000fe2000fffe0ff */
[----:B------:R-:W-:-:S02]  /*1cd0*/  UMOV UR4, UR5 ;  /* 0x0000000500047c82 */ /* 0x000fc40008000000 */
[----:B------:R-:W0:Y:S01]  /*1ce0*/  MUFU.EX2 R26, R26 ;  /* 0x0000001a001a7308 */ /* 0x000e220000000800 */
[----:B--2---:R2:W-:Y:S04]  /*1cf0*/  STS.U16 [R2+UR10+0xc00], R11 ;  /* 0x000c000b02007988 */ /* 0x0045e8000800040a */
[----:B---3--:R3:W-:Y:S01]  /*1d00*/  STS.U16 [R2+UR10+0xd00], R29 ;  /* 0x000d001d02007988 */ /* 0x0087e2000800040a */
[----:B------:R-:W4:Y:S02]  /*1d10*/  FENCE.VIEW.ASYNC.T ;  /* 0x00000000000073c6 */ /* 0x000f240000000200 */
[----:B----4-:R-:W-:Y:S06]  /*1d20*/  BAR.SYNC.DEFER_BLOCKING 0x0 ;  /* 0x0000000000007b1d */ /* 0x010fec0000010000 */
[----:B--2---:R-:W-:Y:S01]  /*1d30*/  LDTM.16dp32bit_t0_t15.x8 R4, tmem[UR11] ;  /* 0x0000000b000479ee */ /* 0x004fe20008980000 */
[----:B------:R-:W0:Y:S01]  /*1d40*/  LDTM.16dp32bit_t16_t31.x8 R4, tmem[UR11+0x8] ;  /* 0x0000080b000479ee */ /* 0x000e2200089a0000 */
[----:B------:R-:W-:Y:S01]  /*1d50*/  NOP ;  /* 0x0000000000007918 */ /* 0x000fe20000000000 */
[C---:B0-----:R-:W-:Y:S01]  /*1d60*/  FMUL R4, R26.reuse, R4 ;  /* 0x000000041a047220 */ /* 0x041fe20000400000 */
        /* <DEDUP_REMOVED lines=8> */
[----:B------:R3:W-:Y:S01]  /*1df0*/  STTM.16dp32bit_t16_t31.x8 tmem[UR11+0x8], R4 ;  /* 0x00000804000079ed */ /* 0x0007e200089a000b */
[----:B------:R-:W0:Y:S02]  /*1e00*/  FENCE.VIEW.ASYNC.T ;  /* 0x00000000000073c6 */ /* 0x000e240000000200 */
[----:B0-----:R-:W-:Y:S06]  /*1e10*/  BAR.SYNC.DEFER_BLOCKING 0x0 ;  /* 0x0000000000007b1d */ /* 0x001fec0000010000 */
[----:B------:R0:W-:Y:S06]  /*1e20*/  MEMBAR.ALL.CTA ;  /* 0x0000000000007992 */ /* 0x0001ec0000008000 */
[----:B0-----:R-:W0:Y:S02]  /*1e30*/  FENCE.VIEW.ASYNC.S ;  /* 0x00000000000073c6 */ /* 0x001e240000000000 */
[----:B0-----:R-:W-:Y:S06]  /*1e40*/  BAR.SYNC.DEFER_BLOCKING 0x0 ;  /* 0x0000000000007b1d */ /* 0x001fec0000010000 */
[----:B------:R-:W-:Y:S05]  /*1e50*/  BRA.U UP1, `(.L_x_16) ;  /* 0x0000000101287547 */ /* 0x000fea000b800000 */
[----:B-1----:R-:W-:Y:S01]  /*1e60*/  UMOV UR8, UR12 ;  /* 0x0000000c00087c82 */ /* 0x002fe20008000000 */
[----:B------:R-:W-:Y:S01]  /*1e70*/  UMOV UR9, URZ ;  /* 0x000000ff00097c82 */ /* 0x000fe20008000000 */
[----:B------:R-:W-:Y:S01]  /*1e80*/  UMOV UR14, UR19 ;  /* 0x00000013000e7c82 */ /* 0x000fe20008000000 */
[----:B------:R-:W-:Y:S01]  /*1e90*/  UMOV UR15, 0xc0004010 ;  /* 0xc0004010000f7882 */ /* 0x000fe20000000000 */
[----:B------:R-:W-:Y:S01]  /*1ea0*/  UMOV UR28, 0x0 ;  /* 0x00000000001c7882 */ /* 0x000fe20000000000 */
[----:B------:R-:W-:Y:S01]  /*1eb0*/  UMOV UR29, 0x4040490 ;  /* 0x04040490001d7882 */ /* 0x000fe20000000000 */
[----:B------:R-:W-:Y:S01]  /*1ec0*/  UMOV UR5, UR8 ;  /* 0x0000000800057c82 */ /* 0x000fe20008000000 */
[----:B------:R0:W-:Y:S01]  /*1ed0*/  UTCHMMA tmem[UR26], gdesc[UR14], tmem[UR24], tmem[UR28], idesc[UR29], UPT ;  /* 0x00ff1c0e1a0079ea */ /* 0x0001e2000b800018 */
[----:B------:R0:W-:Y:S01]  /*1ee0*/  UTCBAR [UR5], URZ ;  /* 0x000000ff050073e9 */ /* 0x0001e200080000ff */
[----:B------:R-:W-:Y:S02]  /*1ef0*/  NOP ;  /* 0x0000000000007918 */ /* 0x000fe40000000000 */
.L_x_16:
[----:B------:R-:W-:Y:S01]  /*1f00*/  UIADD3 UR23, UPT, UPT, UR23, 0x1, URZ ;  /* 0x0000000117177890 */ /* 0x000fe2000fffe0ff */
[----:B------:R-:W-:Y:S01]  /*1f10*/  FFMA R14, R26, R14, R17 ;  /* 0x0000000e1a0e7223 */ /* 0x000fe20000000011 */
[----:B------:R-:W-:Y:S01]  /*1f20*/  UIADD3 UR6, UPT, UPT, UR6, 0x10, URZ ;  /* 0x0000001006067890 */ /* 0x000fe2000fffe0ff */
[----:B------:R-:W-:Y:S01]  /*1f30*/  VIADD R3, R3, UR22 ;  /* 0x0000001603037c36 */ /* 0x000fe20008000000 */
[----:B------:R-:W-:Y:S01]  /*1f40*/  UISETP.GT.AND UP2, UPT, UR23, 0x1, UPT ;  /* 0x000000011700788c */ /* 0x000fe2000bf44270 */
[----:B------:R-:W-:Y:S01]  /*1f50*/  IADD3 R15, PT, PT, R16, R15, RZ ;  /* 0x0000000f100f7210 */ /* 0x000fe20007ffe0ff */
[----:B------:R-:W-:Y:S02]  /*1f60*/  IMAD.U32 R17, RZ, RZ, UR4 ;  /* 0x00000004ff117e24 */ /* 0x000fe4000f8e00ff */
[----:B0-----:R-:W-:Y:S01]  /*1f70*/  USEL UR5, URZ, 0x1, !UP2 ;  /* 0x00000001ff057887 */ /* 0x001fe2000d000000 */
[----:B------:R-:W-:Y:S01]  /*1f80*/  IMAD.MOV.U32 R26, RZ, RZ, R13 ;  /* 0x000000ffff1a7224 */ /* 0x000fe200078e000d */
[----:B------:R-:W-:-:S02]  /*1f90*/  USEL UR23, UR23, URZ, !UP2 ;  /* 0x000000ff17177287 */ /* 0x000fc4000d000000 */
[----:B------:R-:W-:Y:S02]  /*1fa0*/  UISETP.GE.AND UP2, UPT, UR6, UR13, UPT ;  /* 0x0000000d0600728c */ /* 0x000fe4000bf46270 */
[----:B------:R-:W-:-:S07]  /*1fb0*/  ULOP3.LUT UR5, UR4, UR5, URZ, 0x3c, !UPT ;  /* 0x0000000504057292 */ /* 0x000fce000f8e3cff */
[----:B------:R-:W-:Y:S05]  /*1fc0*/  BRA.U !UP2, `(.L_x_17) ;  /* 0xfffffff50ab47547 */ /* 0x000fea000b83ffff */
.L_x_12:
[----:B------:R-:W0:Y:S01]  /*1fd0*/  LDCU UR5, c[0x0][0x3f0] ;  /* 0x00007e00ff0577ac */ /* 0x000e220008000800 */
[----:B------:R-:W-:Y:S01]  /*1fe0*/  MOV R17, R14 ;  /* 0x0000000e00117202 */ /* 0x000fe20000000f00 */
[----:B------:R-:W-:-:S03]  /*1ff0*/  IMAD.MOV.U32 R18, RZ, RZ, 0x3dc6b27f ;  /* 0x3dc6b27fff127424 */ /* 0x000fc600078e00ff */
[C---:B------:R-:W-:Y:S01]  /*2000*/  FSETP.GEU.AND P2, PT, R17.reuse, 1.175494350822287508e-38, PT ;  /* 0x008000001100780b */ /* 0x040fe20003f4e000 */
[----:B---3--:R-:W-:-:S05]  /*2010*/  FMUL R2, R17, 8388608 ;  /* 0x4b00000011027820 */ /* 0x008fca0000400000 */
[----:B------:R-:W-:-:S04]  /*2020*/  FSEL R2, R2, R17, !P2 ;  /* 0x0000001102027208 */ /* 0x000fc80005000000 */
[----:B------:R-:W-:Y:S01]  /*2030*/  IADD3 R15, PT, PT, R2, -0x3f3504f3, RZ ;  /* 0xc0cafb0d020f7810 */ /* 0x000fe20007ffe0ff */
[----:B0-----:R-:W-:-:S09]  /*2040*/  UISETP.GE.AND UP0, UPT, UR5, 0x1, UPT ;  /* 0x000000010500788c */ /* 0x001fd2000bf06270 */
[----:B------:R-:W-:Y:S05]  /*2050*/  BRA.U !UP0, `(.L_x_18) ;  /* 0x0000000108107547 */ /* 0x000fea000b800000 */
[----:B------:R-:W-:-:S06]  /*2060*/  USHF.L.U32 UR4, UR4, 0x1f, URZ ;  /* 0x0000001f04047899 */ /* 0x000fcc00080006ff */
[----:B------:R-:W-:-:S04]  /*2070*/  IMAD.U32 R3, RZ, RZ, UR4 ;  /* 0x00000004ff037e24 */ /* 0x000fc8000f8e00ff */
[----:B------:R-:W0:Y:S02]  /*2080*/  SYNCS.PHASECHK.TRANS64.TRYWAIT P3, [UR12], R3 ;  /* 0x00000003ff0075a7 */ /* 0x000e24000806110c */
[----:B0-----:R-:W-:Y:S05]  /*2090*/  @!P3 BRA `(.L_x_19) ;  /* 0x0000000c0044b947 */ /* 0x001fea0003800000 */
.L_x_18:
[----:B------:R-:W-:Y:S01]  /*20a0*/  BAR.SYNC.DEFER_BLOCKING 0x0 ;  /* 0x0000000000007b1d */ /* 0x000fe20000010000 */
[C---:B------:R-:W-:Y:S01]  /*20b0*/  FSETP.GT.AND P3, PT, |R17|.reuse, 8.50705917302346158658e+37, PT ;  /* 0x7e8000001100780b */ /* 0x040fe20003f64200 */
[C---:B------:R-:W-:Y:S01]  /*20c0*/  IMAD.SHL.U32 R21, R0.reuse, 0x10, RZ ;  /* 0x0000001000157824 */ /* 0x040fe200078e00ff */
[----:B------:R-:W-:Y:S01]  /*20d0*/  FSETP.GEU.AND P4, PT, |R17|, 1.175494350822287508e-38, PT ;  /* 0x008000001100780b */ /* 0x000fe20003f8e200 */
[C---:B------:R-:W-:Y:S01]  /*20e0*/  IMAD.SHL.U32 R16, R0.reuse, 0x2, RZ ;  /* 0x0000000200107824 */ /* 0x040fe200078e00ff */
[----:B------:R-:W-:Y:S01]  /*20f0*/  LOP3.LUT R15, R15, 0xff800000, RZ, 0xc0, !PT ;  /* 0xff8000000f0f7812 */ /* 0x000fe200078ec0ff */
[----:B------:R-:W0:Y:S01]  /*2100*/  LDCU.64 UR4, c[0x0][0x3e0] ;  /* 0x00007c00ff0477ac */ /* 0x000e220008000a00 */
[----:B------:R-:W-:Y:S02]  /*2110*/  SHF.L.U32 R14, R0, 0x5, RZ ;  /* 0x00000005000e7819 */ /* 0x000fe400000006ff */
[----:B------:R-:W-:Y:S02]  /*2120*/  IADD3 R3, PT, PT, R2, -R15, RZ ;  /* 0x8000000f02037210 */ /* 0x000fe40007ffe0ff */
[----:B------:R-:W-:-:S02]  /*2130*/  LOP3.LUT R14, R14, 0x700, RZ, 0xc0, !PT ;  /* 0x000007000e0e7812 */ /* 0x000fc400078ec0ff */
[----:B------:R-:W-:Y:S01]  /*2140*/  SHF.R.S32.HI R20, RZ, 0x2, R0 ;  /* 0x00000002ff147819 */ /* 0x000fe20000011400 */
[----:B------:R-:W-:Y:S01]  /*2150*/  @P3 FMUL R17, R17, 0.25 ;  /* 0x3e80000011113820 */ /* 0x000fe20000400000 */
[----:B------:R-:W-:Y:S01]  /*2160*/  FADD R3, R3, -1 ;  /* 0xbf80000003037421 */ /* 0x000fe20000000000 */
[----:B------:R-:W-:Y:S02]  /*2170*/  LOP3.LUT R19, R0, 0x70, RZ, 0xc0, !PT ;  /* 0x0000007000137812 */ /* 0x000fe400078ec0ff */
[----:B------:R-:W-:Y:S01]  /*2180*/  @!P4 FMUL R17, R17, 16777216 ;  /* 0x4b8000001111c820 */ /* 0x000fe20000400000 */
[----:B------:R-:W-:Y:S02]  /*2190*/  LOP3.LUT R22, R21, 0x30, RZ, 0xc0, !PT ;  /* 0x0000003015167812 */ /* 0x000fe400078ec0ff */
[----:B------:R-:W-:Y:S01]  /*21a0*/  LOP3.LUT R23, R14, 0x70, R21, 0xf8, !PT ;  /* 0x000000700e177812 */ /* 0x000fe200078ef815 */
[----:B------:R-:W-:Y:S01]  /*21b0*/  FFMA.FTZ R14, R3, R18, -0.16845393180847167969 ;  /* 0xbe2c7f30030e7423 */ /* 0x000fe20000010012 */
[----:B------:R-:W-:Y:S01]  /*21c0*/  SGXT R20, R20, 0x1 ;  /* 0x000000011414781a */ /* 0x000fe20000000200 */
[----:B------:R-:W2:Y:S02]  /*21d0*/  @!P1 SYNCS.CCTL.IV [UR10+0xe00] ;  /* 0x000e0000ff0099b1 */ /* 0x000ea4000800000a */
[----:B--2---:R-:W-:Y:S01]  /*21e0*/  BAR.SYNC.DEFER_BLOCKING 0x0 ;  /* 0x0000000000007b1d */ /* 0x004fe20000010000 */
[----:B------:R-:W-:Y:S01]  /*21f0*/  LEA R19, R19, R22, 0x2 ;  /* 0x0000001613137211 */ /* 0x000fe200078e10ff */
[----:B------:R-:W-:Y:S01]  /*2200*/  FFMA.FTZ R18, R3, R14, 0.1716887056827545166 ;  /* 0x3e2fcf2a03127423 */ /* 0x000fe2000001000e */
[----:B------:R-:W-:Y:S01]  /*2210*/  LOP3.LUT R14, R23, 0xc0, R16, 0x78, !PT ;  /* 0x000000c0170e7812 */ /* 0x000fe200078e7810 */
[----:B0-----:R-:W-:Y:S01]  /*2220*/  UIMAD UR4, UR7, UR4, URZ ;  /* 0x00000004070472a4 */ /* 0x001fe2000f8e02ff */
[----:B------:R-:W-:Y:S01]  /*2230*/  LOP3.LUT R16, R19, 0x440, R20, 0x78, !PT ;  /* 0x0000044013107812 */ /* 0x000fe200078e7814 */
[----:B------:R-:W0:Y:S01]  /*2240*/  MUFU.RCP R17, R17 ;  /* 0x0000001100117308 */ /* 0x000e220000001000 */
[C---:B------:R-:W-:Y:S01]  /*2250*/  FFMA.FTZ R18, R3.reuse, R18, -0.17900948226451873779 ;  /* 0xbe374e4303127423 */ /* 0x040fe20000010012 */
[----:B-1----:R-:W-:Y:S01]  /*2260*/  LDTM.16dp32bit_t0_t15.x8 R4, tmem[UR11] ;  /* 0x0000000b000479ee */ /* 0x002fe20008980000 */
[----:B------:R-:W1:Y:S01]  /*2270*/  LDTM.16dp32bit_t16_t31.x8 R4, tmem[UR11+0x8] ;  /* 0x0000080b000479ee */ /* 0x000e6200089a0000 */
[----:B------:R-:W-:Y:S01]  /*2280*/  IADD3 R14, PT, PT, R14, UR10, RZ ;  /* 0x0000000a0e0e7c10 */ /* 0x000fe2000fffe0ff */
[----:B------:R-:W2:Y:S01]  /*2290*/  LDC.64 R20, c[0x0][0x398] ;  /* 0x0000e600ff147b82 */ /* 0x000ea20000000a00 */
[----:B------:R-:W-:Y:S01]  /*22a0*/  FFMA.FTZ R18, R3, R18, 0.20512372255325317383 ;  /* 0x3e520bf403127423 */ /* 0x000fe20000010012 */
[----:B------:R-:W-:Y:S01]  /*22b0*/  I2FP.F32.S32 R15, R15 ;  /* 0x0000000f000f7245 */ /* 0x000fe20000201400 */
[----:B------:R-:W-:-:S02]  /*22c0*/  USHF.L.U32 UR6, UR4, 0x1, URZ ;  /* 0x0000000104067899 */ /* 0x000fc400080006ff */
[----:B------:R-:W-:-:S04]  /*22d0*/  FFMA.FTZ R18, R3, R18, -0.24046532809734344482 ;  /* 0xbe763c8b03127423 */ /* 0x000fc80000010012 */
[----:B------:R-:W-:-:S04]  /*22e0*/  FFMA.FTZ R18, R3, R18, 0.28857114911079406738 ;  /* 0x3e93bf9903127423 */ /* 0x000fc80000010012 */
[C---:B------:R-:W-:Y:S01]  /*22f0*/  FFMA.FTZ R18, R3.reuse, R18, -0.36067417263984680176 ;  /* 0xbeb8aa4903127423 */ /* 0x040fe20000010012 */
[----:B------:R-:W3:Y:S01]  /*2300*/  @!P1 SYNCS.CCTL.IV [UR10+0xe08] ;  /* 0x000e0800ff0099b1 */ /* 0x000ee2000800000a */
[----:B------:R-:W-:Y:S01]  /*2310*/  NOP ;  /* 0x0000000000007918 */ /* 0x000fe20000000000 */
[----:B------:R-:W-:Y:S01]  /*2320*/  FSETP.NEU.AND P1, PT, R2, RZ, PT ;  /* 0x000000ff0200720b */ /* 0x000fe20003f2d000 */
[----:B------:R-:W-:-:S04]  /*2330*/  FFMA.FTZ R18, R3, R18, 0.48089820146560668945 ;  /* 0x3ef6384a03127423 */ /* 0x000fc80000010012 */
[----:B------:R-:W-:Y:S01]  /*2340*/  FFMA.FTZ R18, R3, R18, -0.72134751081466674805 ;  /* 0xbf38aa3b03127423 */ /* 0x000fe20000010012 */
[----:B-1----:R-:W-:Y:S01]  /*2350*/  @P3 FMUL R6, R6, 0.25 ;  /* 0x3e80000006063820 */ /* 0x002fe20000400000 */
[----:B------:R-:W-:Y:S01]  /*2360*/  @P3 FMUL R7, R7, 0.25 ;  /* 0x3e80000007073820 */ /* 0x000fe20000400000 */
[----:B------:R-:W-:Y:S01]  /*2370*/  @P3 FMUL R9, R9, 0.25 ;  /* 0x3e80000009093820 */ /* 0x000fe20000400000 */
[----:B------:R-:W-:Y:S01]  /*2380*/  @P3 FMUL R5, R5, 0.25 ;  /* 0x3e80000005053820 */ /* 0x000fe20000400000 */
[----:B------:R-:W-:Y:S01]  /*2390*/  @P3 FMUL R10, R10, 0.25 ;  /* 0x3e8000000a0a3820 */ /* 0x000fe20000400000 */
[----:B------:R-:W-:Y:S01]  /*23a0*/  @P3 FMUL R4, R4, 0.25 ;  /* 0x3e80000004043820 */ /* 0x000fe20000400000 */
[----:B------:R-:W-:Y:S01]  /*23b0*/  @P3 FMUL R8, R8, 0.25 ;  /* 0x3e80000008083820 */ /* 0x000fe20000400000 */
[----:B------:R-:W-:Y:S01]  /*23c0*/  @P3 FMUL R11, R11, 0.25 ;  /* 0x3e8000000b0b3820 */ /* 0x000fe20000400000 */
[----:B------:R-:W-:Y:S01]  /*23d0*/  @!P4 FMUL R6, R6, 16777216 ;  /* 0x4b8000000606c820 */ /* 0x000fe20000400000 */
[----:B------:R-:W-:Y:S01]  /*23e0*/  @!P4 FMUL R7, R7, 16777216 ;  /* 0x4b8000000707c820 */ /* 0x000fe20000400000 */
[----:B------:R-:W-:Y:S01]  /*23f0*/  @!P4 FMUL R9, R9, 16777216 ;  /* 0x4b8000000909c820 */ /* 0x000fe20000400000 */
[----:B------:R-:W-:Y:S01]  /*2400*/  @!P4 FMUL R5, R5, 16777216 ;  /* 0x4b8000000505c820 */ /* 0x000fe20000400000 */
[----:B------:R-:W-:Y:S01]  /*2410*/  @!P4 FMUL R10, R10, 16777216 ;  /* 0x4b8000000a0ac820 */ /* 0x000fe20000400000 */
[----:B------:R-:W-:Y:S01]  /*2420*/  @!P4 FMUL R4, R4, 16777216 ;  /* 0x4b8000000404c820 */ /* 0x000fe20000400000 */
[----:B------:R-:W-:Y:S01]  /*2430*/  @!P4 FMUL R8, R8, 16777216 ;  /* 0x4b8000000808c820 */ /* 0x000fe20000400000 */
[----:B------:R-:W-:Y:S01]  /*2440*/  @!P4 FMUL R11, R11, 16777216 ;  /* 0x4b8000000b0bc820 */ /* 0x000fe20000400000 */
[C---:B0-----:R-:W-:Y:S01]  /*2450*/  FMUL R19, R17.reuse, R6 ;  /* 0x0000000611137220 */ /* 0x041fe20000400000 */
[C---:B------:R-:W-:Y:S01]  /*2460*/  FMUL R6, R17.reuse, R7 ;  /* 0x0000000711067220 */ /* 0x040fe20000400000 */
[C---:B------:R-:W-:Y:S01]  /*2470*/  FMUL R7, R17.reuse, R9 ;  /* 0x0000000911077220 */ /* 0x040fe20000400000 */
[C---:B------:R-:W-:Y:S01]  /*2480*/  FMUL R5, R17.reuse, R5 ;  /* 0x0000000511057220 */ /* 0x040fe20000400000 */
[C---:B------:R-:W-:Y:S01]  /*2490*/  FMUL R9, R17.reuse, R10 ;  /* 0x0000000a11097220 */ /* 0x040fe20000400000 */
[C---:B------:R-:W-:Y:S01]  /*24a0*/  FMUL R4, R17.reuse, R4 ;  /* 0x0000000411047220 */ /* 0x040fe20000400000 */
[C---:B------:R-:W-:Y:S01]  /*24b0*/  FMUL R8, R17.reuse, R8 ;  /* 0x0000000811087220 */ /* 0x040fe20000400000 */
[----:B------:R-:W-:Y:S01]  /*24c0*/  FMUL R10, R17, R11 ;  /* 0x0000000b110a7220 */ /* 0x000fe20000400000 */
[----:B------:R-:W-:Y:S01]  /*24d0*/  F2FP.BF16.F32.PACK_AB R5, R6, R5 ;  /* 0x000000050605723e */ /* 0x000fe200000010ff */
[----:B------:R-:W-:Y:S01]  /*24e0*/  IMAD.SHL.U32 R11, R0, 0x40, RZ ;  /* 0x00000040000b7824 */ /* 0x000fe200078e00ff */
[----:B------:R-:W-:Y:S01]  /*24f0*/  F2FP.BF16.F32.PACK_AB R4, R19, R4 ;  /* 0x000000041304723e */ /* 0x000fe200000010ff */
[----:B------:R-:W-:Y:S01]  /*2500*/  FMUL R18, R3, R18 ;  /* 0x0000001203127220 */ /* 0x000fe20000400000 */
[----:B------:R-:W-:Y:S01]  /*2510*/  F2FP.BF16.F32.PACK_AB R6, R9, R8 ;  /* 0x000000080906723e */ /* 0x000fe200000010ff */
[----:B------:R-:W0:Y:S01]  /*2520*/  LDC R19, c[0x0][0x3e8] ;  /* 0x0000fa00ff137b82 */ /* 0x000e220000000800 */
[----:B------:R-:W-:Y:S01]  /*2530*/  F2FP.BF16.F32.PACK_AB R7, R10, R7 ;  /* 0x000000070a07723e */ /* 0x000fe200000010ff */
[----:B------:R-:W-:Y:S01]  /*2540*/  FMUL R18, R3, R18 ;  /* 0x0000001203127220 */ /* 0x000fe20000400000 */
[----:B------:R-:W-:-:S02]  /*2550*/  LOP3.LUT R11, R11, 0x200, RZ, 0xc0, !PT ;  /* 0x000002000b0b7812 */ /* 0x000fc400078ec0ff */
[----:B------:R-:W-:Y:S01]  /*2560*/  ISETP.GE.U32.AND P3, PT, R2, 0x7f800000, PT ;  /* 0x7f8000000200780c */ /* 0x000fe20003f66070 */
[----:B---3--:R1:W-:Y:S01]  /*2570*/  STSM.16.M88.4 [R14], R4 ;  /* 0x000000040e007844 */ /* 0x0083e20000000200 */
[----:B------:R-:W-:Y:S01]  /*2580*/  FSEL R8, RZ, -23, P2 ;  /* 0xc1b80000ff087808 */ /* 0x000fe20001000000 */
[----:B------:R-:W-:Y:S01]  /*2590*/  FFMA.FTZ R3, R3, 1.4426950216293334961, R18 ;  /* 0x3fb8aa3b03037823 */ /* 0x000fe20000010012 */
[----:B------:R-:W-:Y:S01]  /*25a0*/  IADD3 R11, PT, PT, R16, UR10, R11 ;  /* 0x0000000a100b7c10 */ /* 0x000fe2000fffe00b */
[----:B------:R-:W-:Y:S01]  /*25b0*/  BAR.SYNC.DEFER_BLOCKING 0x0 ;  /* 0x0000000000007b1d */ /* 0x000fe20000010000 */
[----:B------:R-:W-:Y:S01]  /*25c0*/  SHF.R.U32.HI R10, RZ, 0x6, R0 ;  /* 0x00000006ff0a7819 */ /* 0x000fe20000011600 */
[----:B------:R-:W-:-:S03]  /*25d0*/  FFMA.FTZ R8, R15, 1.1920928955078125e-07, R8 ;  /* 0x340000000f087823 */ /* 0x000fc60000010008 */
[----:B------:R-:W-:Y:S01]  /*25e0*/  SGXT.U32 R10, R10, 0x1 ;  /* 0x000000010a0a781a */ /* 0x000fe20000000000 */
[----:B------:R-:W-:Y:S01]  /*25f0*/  FADD R3, R8, R3 ;  /* 0x0000000308037221 */ /* 0x000fe20000000000 */
[----:B------:R-:W-:Y:S01]  /*2600*/  SHF.R.U32.HI R8, RZ, 0x2, R0 ;  /* 0x00000002ff087819 */ /* 0x000fe20000011600 */
[----:B------:R-:W-:-:S03]  /*2610*/  @P3 IMAD.MOV.U32 R9, RZ, RZ, 0x7f800000 ;  /* 0x7f800000ff093424 */ /* 0x000fc600078e00ff */
[----:B------:R-:W-:Y:S01]  /*2620*/  LOP3.LUT R23, R8, 0x18, RZ, 0xc0, !PT ;  /* 0x0000001808177812 */ /* 0x000fe200078ec0ff */
[----:B------:R-:W-:Y:S01]  /*2630*/  @P3 FFMA.FTZ R3, R2, R9, +INF ;  /* 0x7f80000002033423 */ /* 0x000fe20000010009 */
[----:B------:R-:W-:Y:S01]  /*2640*/  IMAD R2, R12, UR5, RZ ;  /* 0x000000050c027c24 */ /* 0x000fe2000f8e02ff */
[----:B------:R-:W-:Y:S01]  /*2650*/  UIMAD.WIDE UR4, UR4, 0x2, URZ ;  /* 0x00000002040478a5 */ /* 0x000fe2000f8e02ff */
[----:B0-----:R-:W-:Y:S01]  /*2660*/  IMAD R8, R10, R19, RZ ;  /* 0x000000130a087224 */ /* 0x001fe200078e02ff */
[----:B------:R-:W-:Y:S02]  /*2670*/  LOP3.LUT R23, R23, 0x1f, R0, 0xf8, !PT ;  /* 0x0000001f17177812 */ /* 0x000fe400078ef800 */
[C---:B------:R-:W-:Y:S01]  /*2680*/  SHF.L.U32 R15, R2.reuse, 0x1, RZ ;  /* 0x00000001020f7819 */ /* 0x040fe200000006ff */
[----:B-1----:R-:W-:Y:S01]  /*2690*/  IMAD R14, R19, 0x2, R8 ;  /* 0x00000002130e7824 */ /* 0x002fe200078e0208 */
[----:B------:R-:W-:Y:S01]  /*26a0*/  SHF.L.U32 R9, R23, 0x3, RZ ;  /* 0x0000000317097819 */ /* 0x000fe200000006ff */
[----:B------:R-:W-:Y:S01]  /*26b0*/  IMAD.HI R2, R2, 0x2, RZ ;  /* 0x0000000202027827 */ /* 0x000fe200078e02ff */
[----:B--2---:R-:W-:Y:S01]  /*26c0*/  IADD3 R15, P2, P3, R15, UR6, R20 ;  /* 0x000000060f0f7c10 */ /* 0x004fe2000fb5e014 */
[----:B------:R0:W1:Y:S02]  /*26d0*/  LDSM.16.M88.4 R4, [R11] ;  /* 0x000000000b04783b */ /* 0x0000640000000200 */
[----:B------:R-:W-:Y:S01]  /*26e0*/  IMAD R18, R19, 0x2, R14 ;  /* 0x0000000213127824 */ /* 0x000fe200078e020e */
[----:B------:R-:W-:Y:S01]  /*26f0*/  IADD3.X R21, PT, PT, R2, UR5, R21, P2, P3 ;  /* 0x0000000502157c10 */ /* 0x000fe200097e6415 */
[----:B------:R-:W-:Y:S01]  /*2700*/  IMAD.SHL.U32 R23, R23, 0x10, RZ ;  /* 0x0000001017177824 */ /* 0x000fe200078e00ff */
[----:B------:R-:W-:Y:S01]  /*2710*/  FSEL R2, R3, -INF , P1 ;  /* 0xff80000003027808 */ /* 0x000fe20000800000 */
[----:B------:R-:W2:Y:S01]  /*2720*/  LDCU UR4, c[0x0][0x3ec] ;  /* 0x00007d80ff0477ac */ /* 0x000ea20008000800 */
[----:B------:R-:W-:-:S02]  /*2730*/  LEA R20, R19, R18, 0x1 ;  /* 0x0000001213147211 */ /* 0x000fc400078e08ff */
[-C--:B------:R-:W-:Y:S01]  /*2740*/  LEA R16, P2, R8, R15.reuse, 0x1 ;  /* 0x0000000f08107211 */ /* 0x080fe200078408ff */
[----:B------:R-:W-:Y:S01]  /*2750*/  FFMA R13, R2, 0.69314718246459960938, R13 ;  /* 0x3f317218020d7823 */ /* 0x000fe2000000000d */
[----:B------:R-:W-:Y:S01]  /*2760*/  LEA R2, P1, R14, R15, 0x1 ;  /* 0x0000000f0e027211 */ /* 0x000fe200078208ff */
[----:B------:R-:W-:Y:S01]  /*2770*/  IMAD R24, R19, 0x2, R20 ;  /* 0x0000000213187824 */ /* 0x000fe200078e0214 */
[----:B------:R-:W-:Y:S02]  /*2780*/  LOP3.LUT R9, R9, 0xc0, RZ, 0xc0, !PT ;  /* 0x000000c009097812 */ /* 0x000fe400078ec0ff */
[----:B------:R-:W-:Y:S02]  /*2790*/  LEA.HI.X.SX32 R17, R8, R21, 0x1, P2 ;  /* 0x0000001508117211 */ /* 0x000fe400010f0eff */
[----:B------:R-:W-:Y:S02]  /*27a0*/  LEA R26, R19, R24, 0x1 ;  /* 0x00000018131a7211 */ /* 0x000fe400078e08ff */
[----:B------:R-:W-:-:S02]  /*27b0*/  LEA R8, P2, R18, R15, 0x1 ;  /* 0x0000000f12087211 */ /* 0x000fc400078408ff */
[----:B------:R-:W-:Y:S01]  /*27c0*/  LEA R10, P3, R20, R15, 0x1 ;  /* 0x0000000f140a7211 */ /* 0x000fe200078608ff */
[----:B------:R-:W-:Y:S01]  /*27d0*/  IMAD R28, R19, 0x2, R26 ;  /* 0x00000002131c7824 */ /* 0x000fe200078e021a */
[-C--:B------:R-:W-:Y:S01]  /*27e0*/  LEA.HI.X.SX32 R3, R14, R21.reuse, 0x1, P1 ;  /* 0x000000150e037211 */ /* 0x080fe200008f0eff */
[----:B--2---:R-:W-:Y:S01]  /*27f0*/  UIMAD UR4, UR7, UR4, URZ ;  /* 0x00000004070472a4 */ /* 0x004fe2000f8e02ff */
[----:B------:R-:W-:Y:S02]  /*2800*/  IADD3 R22, PT, PT, R9, UR10, R22 ;  /* 0x0000000a09167c10 */ /* 0x000fe4000fffe016 */
[----:B------:R-:W-:Y:S01]  /*2810*/  LEA R27, R19, R28, 0x1 ;  /* 0x0000001c131b7211 */ /* 0x000fe200078e08ff */
[----:B------:R-:W-:Y:S01]  /*2820*/  USHF.L.U32 UR6, UR4, 0x2, URZ ;  /* 0x0000000204067899 */ /* 0x000fe200080006ff */
[----:B------:R-:W-:Y:S01]  /*2830*/  LEA.HI.X.SX32 R9, R18, R21, 0x1, P2 ;  /* 0x0000001512097211 */ /* 0x000fe200010f0eff */
[----:B------:R-:W-:Y:S01]  /*2840*/  UIMAD.WIDE UR4, UR4, 0x4, URZ ;  /* 0x00000004040478a5 */ /* 0x000fe2000f8e02ff */
[----:B------:R-:W-:-:S02]  /*2850*/  LEA R14, P1, R24, R15, 0x1 ;  /* 0x0000000f180e7211 */ /* 0x000fc400078208ff */
[----:B0-----:R-:W-:Y:S02]  /*2860*/  LEA.HI.X.SX32 R11, R20, R21, 0x1, P3 ;  /* 0x00000015140b7211 */ /* 0x001fe400018f0eff */
[CC--:B------:R-:W-:Y:S02]  /*2870*/  LEA R18, P3, R28.reuse, R15.reuse, 0x1 ;  /* 0x0000000f1c127211 */ /* 0x0c0fe400078608ff */
[----:B------:R-:W-:Y:S02]  /*2880*/  LEA R20, P4, R27, R15, 0x1 ;  /* 0x0000000f1b147211 */ /* 0x000fe400078808ff */
[----:B------:R-:W-:Y:S02]  /*2890*/  LEA.HI.X.SX32 R19, R28, R21, 0x1, P3 ;  /* 0x000000151c137211 */ /* 0x000fe400018f0eff */
[----:B-1----:R-:W-:Y:S01]  /*28a0*/  PRMT R25, R4, 0x7632, R25 ;  /* 0x0000763204197816 */ /* 0x002fe20000000019 */
[----:B------:R0:W-:Y:S01]  /*28b0*/  STG.E.U16 desc[UR20][R16.64], R4 ;  /* 0x0000000410007986 */ /* 0x0001e2000c101514 */
[----:B------:R-:W-:-:S02]  /*28c0*/  LOP3.LUT R23, R23, 0xf0, RZ, 0xc0, !PT ;  /* 0x000000f017177812 */ /* 0x000fc400078ec0ff */
[----:B------:R-:W-:Y:S01]  /*28d0*/  LOP3.LUT R0, R0, 0x7f, RZ, 0xc0, !PT ;  /* 0x0000007f00007812 */ /* 0x000fe200078ec0ff */
[----:B------:R1:W-:Y:S04]  /*28e0*/  STG.E.U16 desc[UR20][R2.64], R25 ;  /* 0x0000001902007986 */ /* 0x0003e8000c101514 */
[----:B------:R2:W-:Y:S01]  /*28f0*/  STG.E.U16 desc[UR20][R8.64], R5 ;  /* 0x0000000508007986 */ /* 0x0005e2000c101514 */
[----:B0-----:R-:W-:Y:S02]  /*2900*/  LEA R16, P2, R26, R15, 0x1 ;  /* 0x0000000f1a107211 */ /* 0x001fe400078408ff */
[----:B------:R-:W-:Y:S02]  /*2910*/  LEA.HI.X.SX32 R15, R24, R21, 0x1, P1 ;  /* 0x00000015180f7211 */ /* 0x000fe400008f0eff */
[----:B-1----:R-:W-:-:S02]  /*2920*/  PRMT R3, R5, 0x7632, R3 ;  /* 0x0000763205037816 */ /* 0x002fc40000000003 */
[-C--:B------:R-:W-:Y:S02]  /*2930*/  LEA.HI.X.SX32 R17, R26, R21.reuse, 0x1, P2 ;  /* 0x000000151a117211 */ /* 0x080fe400010f0eff */
[----:B------:R-:W-:Y:S01]  /*2940*/  PRMT R4, R6, 0x7632, R4 ;  /* 0x0000763206047816 */ /* 0x000fe20000000004 */
[----:B------:R0:W-:Y:S01]  /*2950*/  STG.E.U16 desc[UR20][R10.64], R3 ;  /* 0x000000030a007986 */ /* 0x0001e2000c101514 */
[----:B------:R-:W-:Y:S02]  /*2960*/  LEA.HI.X.SX32 R21, R27, R21, 0x1, P4 ;  /* 0x000000151b157211 */ /* 0x000fe400020f0eff */
[----:B--2---:R-:W-:Y:S01]  /*2970*/  PRMT R9, R7, 0x7632, R9 ;  /* 0x0000763207097816 */ /* 0x004fe20000000009 */
[----:B------:R-:W-:Y:S01]  /*2980*/  STG.E.U16 desc[UR20][R14.64], R6 ;  /* 0x000000060e007986 */ /* 0x000fe2000c101514 */
[----:B------:R-:W-:-:S03]  /*2990*/  ISETP.GE.U32.AND P1, PT, R0, 0x40, PT ;  /* 0x000000400000780c */ /* 0x000fc60003f26070 */
[----:B------:R1:W-:Y:S04]  /*29a0*/  STG.E.U16 desc[UR20][R16.64], R4 ;  /* 0x0000000410007986 */ /* 0x0003e8000c101514 */
[----:B------:R-:W-:Y:S01]  /*29b0*/  STG.E.U16 desc[UR20][R18.64], R7 ;  /* 0x0000000712007986 */ /* 0x000fe2000c101514 */
[C---:B0-----:R-:W-:Y:S01]  /*29c0*/  SHF.L.U32 R3, R12.reuse, 0x2, RZ ;  /* 0x000000020c037819 */ /* 0x041fe200000006ff */
[----:B------:R-:W-:Y:S02]  /*29d0*/  IMAD.HI R12, R12, 0x4, RZ ;  /* 0x000000040c0c7827 */ /* 0x000fe400078e02ff */
[----:B------:R-:W-:Y:S01]  /*29e0*/  STG.E.U16 desc[UR20][R20.64], R9 ;  /* 0x0000000914007986 */ /* 0x000fe2000c101514 */
[----:B------:R-:W-:Y:S08]  /*29f0*/  BAR.SYNC.DEFER_BLOCKING 0x0 ;  /* 0x0000000000007b1d */ /* 0x000ff00000010000 */
[----:B-1----:R-:W0:Y:S01]  /*2a00*/  LDC.64 R4, c[0x0][0x3a0] ;  /* 0x0000e800ff047b82 */ /* 0x002e220000000a00 */
[----:B------:R-:W-:Y:S07]  /*2a10*/  STSM.16.M88 [R22], R13 ;  /* 0x0000000d16007844 */ /* 0x000fee0000000000 */
[----:B------:R-:W-:Y:S01]  /*2a20*/  BAR.SYNC.DEFER_BLOCKING 0x0 ;  /* 0x0000000000007b1d */ /* 0x000fe20000010000 */
[----:B0-----:R-:W-:-:S04]  /*2a30*/  IADD3 R2, P2, P3, R3, UR6, R4 ;  /* 0x0000000603027c10 */ /* 0x001fc8000fb5e004 */
[----:B------:R-:W-:Y:S01]  /*2a40*/  IADD3.X R3, PT, PT, R12, UR5, R5, P2, P3 ;  /* 0x000000050c037c10 */ /* 0x000fe200097e6405 */
[----:B------:R-:W0:Y:S04]  /*2a50*/  LDSM.16.M88 R23, [R23+UR10] ;  /* 0x0000000a1717783b */ /* 0x000e280008000000 */
[----:B0-----:R0:W-:Y:S01]  /*2a60*/  @!P1 STG.E desc[UR20][R2.64], R23 ;  /* 0x0000001702009986 */ /* 0x0011e2000c101914 */
[----:B------:R-:W-:Y:S06]  /*2a70*/  BAR.SYNC.DEFER_BLOCKING 0x0 ;  /* 0x0000000000007b1d */ /* 0x000fec0000010000 */
[----:B------:R-:W-:Y:S05]  /*2a80*/  @P0 BRA `(.L_x_20) ;  /* 0x00000000009c0947 */ /* 0x000fea0003800000 */
[----:B------:R-:W1:Y:S01]  /*2a90*/  S2UR UR5, SR_CgaCtaId ;  /* 0x00000000000579c3 */ /* 0x000e620000008800 */
[----:B------:R-:W-:Y:S01]  /*2aa0*/  NOP ;  /* 0x0000000000007918 */ /* 0x000fe20000000000 */
[----:B------:R-:W-:Y:S01]  /*2ab0*/  UMOV UR4, 0x50 ;  /* 0x0000005000047882 */ /* 0x000fe20000000000 */
[----:B------:R-:W-:Y:S02]  /*2ac0*/  IMAD.U32 R0, RZ, RZ, UR24 ;  /* 0x00000018ff007e24 */ /* 0x000fe4000f8e00ff */
[----:B0-----:R-:W-:-:S03]  /*2ad0*/  HFMA2 R3, -RZ, RZ, 0, 5.9604644775390625e-08 ;  /* 0x00000001ff037431 */ /* 0x001fc600000001ff */
[----:B------:R-:W-:-:S04]  /*2ae0*/  LOP3.LUT R0, R0, 0xffff, RZ, 0xc0, !PT ;  /* 0x0000ffff00007812 */ /* 0x000fc800078ec0ff */
[----:B------:R-:W-:-:S05]  /*2af0*/  SHF.R.U32.HI R0, RZ, 0x5, R0 ;  /* 0x00000005ff007819 */ /* 0x000fca0000011600 */
[----:B------:R-:W-:Y:S01]  /*2b00*/  VIADD R2, R0, 0x10 ;  /* 0x0000001000027836 */ /* 0x000fe20000000000 */
[----:B------:R-:W-:Y:S01]  /*2b10*/  SHF.L.U32 R0, R3, R0, RZ ;  /* 0x0000000003007219 */ /* 0x000fe200000006ff */
[----:B-1----:R-:W-:-:S03]  /*2b20*/  ULEA UR6, UR5, UR4, 0x18 ;  /* 0x0000000405067291 */ /* 0x002fc6000f8ec0ff */
[----:B------:R-:W-:-:S04]  /*2b30*/  SHF.L.U32 R3, R3, R2, RZ ;  /* 0x0000000203037219 */ /* 0x000fc800000006ff */
[----:B------:R-:W-:Y:S02]  /*2b40*/  LOP3.LUT R0, R3, R0, RZ, 0xfc, !PT ;  /* 0x0000000003007212 */ /* 0x000fe400078efcff */
[----:B------:R-:W0:Y:S02]  /*2b50*/  LDS R5, [UR6] ;  /* 0x00000006ff057984 */ /* 0x000e240008000800 */
[C---:B------:R-:W-:Y:S02]  /*2b60*/  LOP3.LUT R2, R0.reuse, 0xffff, RZ, 0xc0, !PT ;  /* 0x0000ffff00027812 */ /* 0x040fe400078ec0ff */
[----:B0-----:R-:W-:-:S04]  /*2b70*/  LOP3.LUT R3, R0, 0xffff, R5, 0x80, !PT ;  /* 0x0000ffff00037812 */ /* 0x001fc800078e8005 */
[----:B------:R-:W-:-:S13]  /*2b80*/  ISETP.NE.AND P0, PT, R3, R2, PT ;  /* 0x000000020300720c */ /* 0x000fda0003f05270 */
[----:B------:R-:W-:Y:S05]  /*2b90*/  @P0 BRA `(.L_x_21) ;  /* 0x0000000000500947 */ /* 0x000fea0003800000 */
[----:B------:R-:W-:Y:S02]  /*2ba0*/  SHF.R.U32.HI R5, RZ, 0x10, R5 ;  /* 0x00000010ff057819 */ /* 0x000fe40000011605 */
[----:B------:R-:W-:-:S04]  /*2bb0*/  SHF.R.U32.HI R2, RZ, 0x10, R0 ;  /* 0x00000010ff027819 */ /* 0x000fc80000011600 */
[----:B------:R-:W-:-:S04]  /*2bc0*/  LOP3.LUT R5, R5, R2, RZ, 0xc0, !PT ;  /* 0x0000000205057212 */ /* 0x000fc800078ec0ff */
[----:B------:R-:W-:-:S13]  /*2bd0*/  ISETP.NE.AND P0, PT, R5, R2, PT ;  /* 0x000000020500720c */ /* 0x000fda0003f05270 */
[----:B------:R-:W-:Y:S05]  /*2be0*/  @P0 BRA `(.L_x_22) ;  /* 0x0000000000300947 */ /* 0x000fea0003800000 */
[----:B------:R-:W-:Y:S01]  /*2bf0*/  R2UR UR4, R0 ;  /* 0x00000000000472ca */ /* 0x000fe200000e0000 */
[----:B------:R-:W-:Y:S01]  /*2c00*/  VOTEU.ANY UR5, UPT, PT ;  /* 0x0000000000057886 */ /* 0x000fe200038e0100 */
[----:B------:R-:W0:Y:S01]  /*2c10*/  S2R R0, SR_LANEID ;  /* 0x0000000000007919 */ /* 0x000e220000000000 */
[----:B------:R-:W-:-:S10]  /*2c20*/  UFLO.U32 UR5, UR5 ;  /* 0x00000005000572bd */ /* 0x000fd400080e0000 */
[----:B------:R-:W-:-:S06]  /*2c30*/  ULOP3.LUT UR4, URZ, UR4, URZ, 0x33, !UPT ;  /* 0x00000004ff047292 */ /* 0x000fcc000f8e33ff */
[----:B------:R-:W-:-:S04]  /*2c40*/  MOV R2, UR4 ;  /* 0x0000000400027c02 */ /* 0x000fc80008000f00 */
[----:B------:R-:W1:Y:S02]  /*2c50*/  REDUX UR7, R2 ;  /* 0x00000000020773c4 */ /* 0x000e640000000000 */
[----:B------:R2:W-:Y:S01]  /*2c60*/  UTCATOMSWS.AND URZ, UR4 ;  /* 0x0000000400ff79e3 */ /* 0x0005e20008000000 */
[----:B0-----:R-:W-:Y:S01]  /*2c70*/  ISETP.EQ.U32.AND P0, PT, R0, UR5, PT ;  /* 0x0000000500007c0c */ /* 0x001fe2000bf02070 */
[----:B-1----:R-:W-:-:S12]  /*2c80*/  IMAD.U32 R0, RZ, RZ, UR7 ;  /* 0x00000007ff007e24 */ /* 0x002fd8000f8e00ff */
[----:B------:R2:W-:Y:S01]  /*2c90*/  @P0 ATOMS.AND RZ, [UR6], R0 ;  /* 0x00000000ffff098c */ /* 0x0005e2000a800006 */
[----:B------:R-:W-:Y:S05]  /*2ca0*/  BRA `(.L_x_20) ;  /* 0x0000000000147947 */ /* 0x000fea0003800000 */
.L_x_22:
[----:B------:R-:W-:-:S07]  /*2cb0*/  MOV R2, 0x2cd0 ;  /* 0x00002cd000027802 */ /* 0x000fce0000000f00 */
[----:B------:R-:W-:Y:S05]  /*2cc0*/  CALL.REL.NOINC `($__internal_0_$__cuda_sm10x_tcgen05_guardrail_trap_col_being_dealloced_not_returned_by_alloc) ;  /* 0x0000000000447944 */ /* 0x000fea0003c00000 */
[----:B------:R-:W-:Y:S05]  /*2cd0*/  BRA `(.L_x_20) ;  /* 0x0000000000087947 */ /* 0x000fea0003800000 */
.L_x_21:
[----:B------:R-:W-:-:S07]  /*2ce0*/  MOV R2, 0x2d00 ;  /* 0x00002d0000027802 */ /* 0x000fce0000000f00 */
[----:B------:R-:W-:Y:S05]  /*2cf0*/  CALL.REL.NOINC `($__internal_2_$__cuda_sm10x_tcgen05_guardrail_trap_unallocated_columns_being_dealloced) ;  /* 0x0000000000507944 */ /* 0x000fea0003c00000 */
.L_x_20:
[----:B------:R-:W-:Y:S01]  /*2d00*/  NOP ;  /* 0x0000000000007918 */ /* 0x000fe20000000000 */
[----:B--2---:R-:W-:Y:S05]  /*2d10*/  EXIT ;  /* 0x000000000000794d */ /* 0x004fea0003800000 */
.L_x_8:
[----:B------:R-:W1:Y:S02]  /*2d20*/  SYNCS.PHASECHK.TRANS64.TRYWAIT P3, [UR10+0xa00], RZ ;  /* 0x000a00ffff0075a7 */ /* 0x000e64000806110a */
[----:B-1----:R-:W-:Y:S05]  /*2d30*/  @!P3 BRA `(.L_x_8) ;  /* 0xfffffffc00f8b947 */ /* 0x002fea000383ffff */
[----:B------:R-:W-:Y:S05]  /*2d40*/  BRA `(.L_x_7) ;  /* 0xffffffe000607947 */ /* 0x000fea000383ffff */
.L_x_14:
[----:B------:R-:W2:Y:S02]  /*2d50*/  SYNCS.PHASECHK.TRANS64.TRYWAIT P2, [UR10+0xe10], RZ ;  /* 0x000e10ffff0075a7 */ /* 0x000ea4000804110a */
[----:B--2---:R-:W-:Y:S05]  /*2d60*/  @!P2 BRA `(.L_x_14) ;  /* 0xfffffffc00f8a947 */ /* 0x004fea000383ffff */
[----:B------:R-:W-:Y:S05]  /*2d70*/  BRA `(.L_x_23) ;  /* 0xffffffe800c07947 */ /* 0x000fea000383ffff */
.L_x_15:
[----:B------:R-:W0:Y:S02]  /*2d80*/  SYNCS.PHASECHK.TRANS64.TRYWAIT P2, [UR12], R11 ;  /* 0x0000000bff0075a7 */ /* 0x000e24000804110c */
[----:B0-----:R-:W-:Y:S05]  /*2d90*/  @!P2 BRA `(.L_x_15) ;  /* 0xfffffffc00f8a947 */ /* 0x001fea000383ffff */
[----:B------:R-:W-:Y:S05]  /*2da0*/  BRA `(.L_x_24) ;  /* 0xffffffec00947947 */ /* 0x000fea000383ffff */
.L_x_19:
[----:B------:R-:W0:Y:S02]  /*2db0*/  SYNCS.PHASECHK.TRANS64.TRYWAIT P3, [UR12], R3 ;  /* 0x00000003ff0075a7 */ /* 0x000e24000806110c */
[----:B0-----:R-:W-:Y:S05]  /*2dc0*/  @!P3 BRA `(.L_x_19) ;  /* 0xfffffffc00f8b947 */ /* 0x001fea000383ffff */
[----:B------:R-:W-:Y:S05]  /*2dd0*/  BRA `(.L_x_18) ;  /* 0xfffffff000b07947 */ /* 0x000fea000383ffff */
        .weak           $__internal_0_$__cuda_sm10x_tcgen05_guardrail_trap_col_being_dealloced_not_returned_by_alloc
        .type           $__internal_0_$__cuda_sm10x_tcgen05_guardrail_trap_col_being_dealloced_not_returned_by_alloc,@function
        .size           $__internal_0_$__cuda_sm10x_tcgen05_guardrail_trap_col_being_dealloced_not_returned_by_alloc,($__internal_1_$__cuda_sm10x_tcgen05_guardrail_trap_phase_invalid_during_alloc - $__internal_0_$__cuda_sm10x_tcgen05_guardrail_trap_col_being_dealloced_not_returned_by_alloc)
$__internal_0_$__cuda_sm10x_tcgen05_guardrail_trap_col_being_dealloced_not_returned_by_alloc:
[----:B------:R-:W-:Y:S05]  /*2de0*/  BPT.TRAP 0x1 ;  /* 0x000000040000795c */ /* 0x000fea0000300000 */
[----:B------:R-:W-:-:S04]  /*2df0*/  MOV R3, 0x0 ;  /* 0x0000000000037802 */ /* 0x000fc80000000f00 */
[----:B------:R-:W-:Y:S05]  /*2e00*/  RET.REL.NODEC R2 `(attn_fwd) ;  /* 0xffffffd0027c7950 */ /* 0x000fea0003c3ffff */
        .weak           $__internal_1_$__cuda_sm10x_tcgen05_guardrail_trap_phase_invalid_during_alloc
        .type           $__internal_1_$__cuda_sm10x_tcgen05_guardrail_trap_phase_invalid_during_alloc,@function
        .size           $__internal_1_$__cuda_sm10x_tcgen05_guardrail_trap_phase_invalid_during_alloc,($__internal_2_$__cuda_sm10x_tcgen05_guardrail_trap_unallocated_columns_being_dealloced - $__internal_1_$__cuda_sm10x_tcgen05_guardrail_trap_phase_invalid_during_alloc)
$__internal_1_$__cuda_sm10x_tcgen05_guardrail_trap_phase_invalid_during_alloc:
[----:B------:R-:W-:Y:S05]  /*2e10*/  BPT.TRAP 0x1 ;  /* 0x000000040000795c */ /* 0x000fea0000300000 */
[----:B------:R-:W-:-:S04]  /*2e20*/  IMAD.MOV.U32 R3, RZ, RZ, 0x0 ;  /* 0x00000000ff037424 */ /* 0x000fc800078e00ff */
[----:B------:R-:W-:Y:S05]  /*2e30*/  RET.REL.NODEC R2 `(attn_fwd) ;  /* 0xffffffd002707950 */ /* 0x000fea0003c3ffff */
        .weak           $__internal_2_$__cuda_sm10x_tcgen05_guardrail_trap_unallocated_columns_being_dealloced
        .type           $__internal_2_$__cuda_sm10x_tcgen05_guardrail_trap_unallocated_columns_being_dealloced,@function
        .size           $__internal_2_$__cuda_sm10x_tcgen05_guardrail_trap_unallocated_columns_being_dealloced,(.L_x_28 - $__internal_2_$__cuda_sm10x_tcgen05_guardrail_trap_unallocated_columns_being_dealloced)
$__internal_2_$__cuda_sm10x_tcgen05_guardrail_trap_unallocated_columns_being_dealloced:
[----:B------:R-:W-:Y:S05]  /*2e40*/  BPT.TRAP 0x1 ;  /* 0x000000040000795c */ /* 0x000fea0000300000 */
[----:B------:R-:W-:-:S04]  /*2e50*/  HFMA2 R3, -RZ, RZ, 0, 0 ;  /* 0x00000000ff037431 */ /* 0x000fc800000001ff */
[----:B------:R-:W-:Y:S05]  /*2e60*/  RET.REL.NODEC R2 `(attn_fwd) ;  /* 0xffffffd002647950 */ /* 0x000fea0003c3ffff */
.L_x_25:
[----:B------:R-:W-:-:S00]  /*2e70*/  BRA `(.L_x_25) ;  /* 0xfffffffc00fc7947 */ /* 0x000fc0000383ffff */
[----:B------:R-:W-:-:S00]  /*2e80*/  NOP ;  /* 0x0000000000007918 */ /* 0x000fc00000000000 */
[----:B------:R-:W-:-:S00]  /*2e90*/  NOP ;  /* 0x0000000000007918 */ /* 0x000fc00000000000 */
[----:B------:R-:W-:-:S00]  /*2ea0*/  NOP ;  /* 0x0000000000007918 */ /* 0x000fc00000000000 */
[----:B------:R-:W-:-:S00]  /*2eb0*/  NOP ;  /* 0x0000000000007918 */ /* 0x000fc00000000000 */
[----:B------:R-:W-:-:S00]  /*2ec0*/  NOP ;  /* 0x0000000000007918 */ /* 0x000fc00000000000 */
[----:B------:R-:W-:-:S00]  /*2ed0*/  NOP ;  /* 0x0000000000007918 */ /* 0x000fc00000000000 */
[----:B------:R-:W-:-:S00]  /*2ee0*/  NOP ;  /* 0x0000000000007918 */ /* 0x000fc00000000000 */
[----:B------:R-:W-:-:S00]  /*2ef0*/  NOP ;  /* 0x0000000000007918 */ /* 0x000fc00000000000 */
.L_x_28:


//--------------------- .nv.global.init           --------------------------
	.section	.nv.global.init,"aw",@progbits
.nv.global.init:
	.type		_$_str,@object
	.size		_$_str,(.L_3 - _$_str)
_$_str:
        /*0000*/ 	.byte	0x5f, 0x5f, 0x43, 0x55, 0x44, 0x41, 0x5f, 0x46, 0x54, 0x5a, 0x00
.L_3:


//--------------------- .nv.shared.attn_fwd       --------------------------
	.section	.nv.shared.attn_fwd,"aw",@nobits
	.sectionflags	@""
	.align	16
	.zero		1024


//--------------------- .nv.shared.reserved.0     --------------------------
	.section	.nv.shared.reserved.0,"aw",@nobits
	.align	8
	.weak		__nv_reservedSMEM_offset_0_alias
	.size		__nv_reservedSMEM_offset_0_alias, 0, 64
	.other		__nv_reservedSMEM_offset_0_alias,@"STO_CUDA_RESERVED_SHARED STV_DEFAULT"
__nv_reservedSMEM_offset_0_alias:
	.zero		0
.nv.shared.reserved.0:
	.zero		64
	.weak		__nv_reservedSMEM_allocation_phase
	.type		__nv_reservedSMEM_allocation_phase,@object
	.size		__nv_reservedSMEM_allocation_phase,(.L_0 - __nv_reservedSMEM_allocation_phase)
__nv_reservedSMEM_allocation_phase:
	.zero		1
.L_0:
	.zero		7
	.weak		__nv_reservedSMEM_devtool_atexit_pc
	.type		__nv_reservedSMEM_devtool_atexit_pc,@object
	.size		__nv_reservedSMEM_devtool_atexit_pc,(__nv_reservedSMEM_allocation_mask - __nv_reservedSMEM_devtool_atexit_pc)
__nv_reservedSMEM_devtool_atexit_pc:
	.zero		8
	.weak		__nv_reservedSMEM_allocation_mask
	.type		__nv_reservedSMEM_allocation_mask,@object
	.size		__nv_reservedSMEM_allocation_mask,(.L_2 - __nv_reservedSMEM_allocation_mask)
__nv_reservedSMEM_allocation_mask:
	.zero		4
.L_2:


//--------------------- .nv.constant0.attn_fwd    --------------------------
	.section	.nv.constant0.attn_fwd,"a",@progbits
	.sectionflags	@""
	.align	4
.nv.constant0.attn_fwd:
	.zero		1032


//--------------------- SYMBOLS --------------------------

	.type		.nv.reservedSmem.offset0,@object
	.size		.nv.reservedSmem.offset0,0x4
	.type		.nv.reservedSmem.cap,@object
	.size		.nv.reservedSmem.cap,0x4
